// auto-generated by cutlass_sweep.gemm — config: {"arch": "sm_90", "cluster_m": 1, "cluster_n": 1, "dtype": "tf32", "dtype_b": "tf32", "layout": "nt", "stages": 0, "tile_k": 64, "tile_m": 128, "tile_n": 64}
#include "cutlass/cutlass.h"
#include "cutlass/gemm/collective/collective_builder.hpp"
#include "cutlass/gemm/device/gemm_universal_adapter.h"
#include "cutlass/gemm/kernel/gemm_universal.hpp"
#include "cutlass/epilogue/collective/collective_builder.hpp"

using ElemA = cutlass::tfloat32_t;
using ElemB = cutlass::tfloat32_t;
using ElemCD = cutlass::tfloat32_t;
using Acc  = float;
using TileShape    = cute::Shape<cute::_128, cute::_64, cute::_64>;
using ClusterShape = cute::Shape<cute::_1, cute::_1, cute::_1>;

using CollectiveEpilogue = typename cutlass::epilogue::collective::CollectiveBuilder<
    cutlass::arch::Sm90, cutlass::arch::OpClassTensorOp,
    TileShape, ClusterShape,
    cutlass::epilogue::collective::EpilogueTileAuto,
    Acc, Acc,
    ElemCD, cutlass::layout::RowMajor, 128 / cutlass::sizeof_bits<ElemCD>::value,
    ElemCD, cutlass::layout::RowMajor, 128 / cutlass::sizeof_bits<ElemCD>::value,
    cutlass::epilogue::collective::EpilogueScheduleAuto
  >::CollectiveOp;

using CollectiveMainloop = typename cutlass::gemm::collective::CollectiveBuilder<
    cutlass::arch::Sm90, cutlass::arch::OpClassTensorOp,
    ElemA, cutlass::layout::RowMajor, 128 / cutlass::sizeof_bits<ElemA>::value,
    ElemB, cutlass::layout::ColumnMajor, 128 / cutlass::sizeof_bits<ElemB>::value,
    Acc,
    TileShape, ClusterShape,
    cutlass::gemm::collective::StageCountAutoCarveout<static_cast<int>(sizeof(typename CollectiveEpilogue::SharedStorage))>,
    cutlass::gemm::collective::KernelScheduleAuto
  >::CollectiveOp;

using GemmKernel = cutlass::gemm::kernel::GemmUniversal<
    cute::Shape<int,int,int,int>,
    CollectiveMainloop,
    CollectiveEpilogue
>;
using Gemm = cutlass::gemm::device::GemmUniversalAdapter<GemmKernel>;

// Force the device kernel symbol into the cubin without needing a host main.
auto* _anchor = &cutlass::device_kernel<GemmKernel>;


// ===== COMPILED SASS (sm_90a) =====

	.target	sm_90a

	.elftype	@"ET_EXEC"


//--------------------- .note.nv.tkinfo           --------------------------
	.section	.note.nv.tkinfo,"",@"SHT_NOTE"
	.sectionflags	@"SHF_NOTE_NV_TKINFO"
	.tkinfo
        /*0018*/ 	.word	0x00000002
        /*0030*/ 	.string	""
        /*0030*/ 	.string	"ptxas"
        /*0030*/ 	.string	"Cuda compilation tools, release 13.0, V13.0.88"
        /*0030*/ 	.string	"Build cuda_13.0.r13.0/compiler.36424714_0"
        /*0030*/ 	.string	"-arch sm_90a -m 64 "



//--------------------- .note.nv.cuinfo           --------------------------
	.section	.note.nv.cuinfo,"",@"SHT_NOTE"
	.sectionflags	@"SHF_NOTE_NV_CUINFO"
        /*0018*/ 	.short	0x0002
        /*001a*/ 	.short	0x005a
        /*001c*/ 	.short	0x0082
	.zero		2


//--------------------- .nv.info                  --------------------------
	.section	.nv.info,"",@"SHT_CUDA_INFO"
	.align	4


	//----- nvinfo : EIATTR_REGCOUNT
	.align		4
        /*0000*/ 	.byte	0x04, 0x2f
        /*0002*/ 	.short	(.L_15 - .L_14)
	.align		4
.L_14:
        /*0004*/ 	.word	index@(_ZN7cutlass13device_kernelINS_4gemm6kernel13GemmUniversalIN4cute5tupleIJiiiiEEENS1_10collective13CollectiveMmaINS1_34MainloopSm90TmaGmmaWarpSpecializedILi4ENS5_IJNS4_1CILi1EEESB_SB_EEENS1_35KernelTmaWarpSpecializedCooperativeEEENS5_IJNSA_ILi128EEENSA_ILi64EEESG_EEENS_10tfloat32_tENS5_IJlSB_lEEESI_SJ_NS4_8TiledMMAINS4_8MMA_AtomIJNS4_4SM904GMMA29MMA_64x64x8_F32TF32TF32_SS_TNILNSN_7ScaleInE1ELSP_1EEEEEENS4_6LayoutINS5_IJNSA_ILi2EEESB_SB_EEENS5_IJSB_NSA_ILi0EEESV_EEEEENS5_IJNS4_10UnderscoreESY_SY_EEEEENS4_13SM90_TMA_LOADENS4_14ComposedLayoutINS4_7SwizzleILi3ELi4ELi3EEENS4_18smem_ptr_flag_bitsILi32EEENSS_INS5_IJNSA_ILi8EEENSA_ILi32EEEEEENS5_IJS18_SB_EEEEEEEvNS4_8identityES11_S1C_vS1D_EENS_8epilogue10collective6detail29Sm90TmaWarpSpecializedAdapterINS1G_15DefaultEpilogueISI_SJ_SJ_NS1F_6thread17LinearCombinationISI_Li1EffLNS1K_9ScaleType4KindE0ELNS_15FloatRoundStyleE2ESI_EENS1_15EpilogueDefaultEEEEEvvEEEEvNT_6ParamsE)
        /*0008*/ 	.word	0x000000a8


	//----- nvinfo : EIATTR_FRAME_SIZE
	.align		4
.L_15:
        /*000c*/ 	.byte	0x04, 0x11
        /*000e*/ 	.short	(.L_17 - .L_16)
	.align		4
.L_16:
        /*0010*/ 	.word	index@(_ZN7cutlass13device_kernelINS_4gemm6kernel13GemmUniversalIN4cute5tupleIJiiiiEEENS1_10collective13CollectiveMmaINS1_34MainloopSm90TmaGmmaWarpSpecializedILi4ENS5_IJNS4_1CILi1EEESB_SB_EEENS1_35KernelTmaWarpSpecializedCooperativeEEENS5_IJNSA_ILi128EEENSA_ILi64EEESG_EEENS_10tfloat32_tENS5_IJlSB_lEEESI_SJ_NS4_8TiledMMAINS4_8MMA_AtomIJNS4_4SM904GMMA29MMA_64x64x8_F32TF32TF32_SS_TNILNSN_7ScaleInE1ELSP_1EEEEEENS4_6LayoutINS5_IJNSA_ILi2EEESB_SB_EEENS5_IJSB_NSA_ILi0EEESV_EEEEENS5_IJNS4_10UnderscoreESY_SY_EEEEENS4_13SM90_TMA_LOADENS4_14ComposedLayoutINS4_7SwizzleILi3ELi4ELi3EEENS4_18smem_ptr_flag_bitsILi32EEENSS_INS5_IJNSA_ILi8EEENSA_ILi32EEEEEENS5_IJS18_SB_EEEEEEEvNS4_8identityES11_S1C_vS1D_EENS_8epilogue10collective6detail29Sm90TmaWarpSpecializedAdapterINS1G_15DefaultEpilogueISI_SJ_SJ_NS1F_6thread17LinearCombinationISI_Li1EffLNS1K_9ScaleType4KindE0ELNS_15FloatRoundStyleE2ESI_EENS1_15EpilogueDefaultEEEEEvvEEEEvNT_6ParamsE)
        /*0014*/ 	.word	0x00000000


	//----- nvinfo : EIATTR_MIN_STACK_SIZE
	.align		4
.L_17:
        /*0018*/ 	.byte	0x04, 0x12
        /*001a*/ 	.short	(.L_19 - .L_18)
	.align		4
.L_18:
        /*001c*/ 	.word	index@(_ZN7cutlass13device_kernelINS_4gemm6kernel13GemmUniversalIN4cute5tupleIJiiiiEEENS1_10collective13CollectiveMmaINS1_34MainloopSm90TmaGmmaWarpSpecializedILi4ENS5_IJNS4_1CILi1EEESB_SB_EEENS1_35KernelTmaWarpSpecializedCooperativeEEENS5_IJNSA_ILi128EEENSA_ILi64EEESG_EEENS_10tfloat32_tENS5_IJlSB_lEEESI_SJ_NS4_8TiledMMAINS4_8MMA_AtomIJNS4_4SM904GMMA29MMA_64x64x8_F32TF32TF32_SS_TNILNSN_7ScaleInE1ELSP_1EEEEEENS4_6LayoutINS5_IJNSA_ILi2EEESB_SB_EEENS5_IJSB_NSA_ILi0EEESV_EEEEENS5_IJNS4_10UnderscoreESY_SY_EEEEENS4_13SM90_TMA_LOADENS4_14ComposedLayoutINS4_7SwizzleILi3ELi4ELi3EEENS4_18smem_ptr_flag_bitsILi32EEENSS_INS5_IJNSA_ILi8EEENSA_ILi32EEEEEENS5_IJS18_SB_EEEEEEEvNS4_8identityES11_S1C_vS1D_EENS_8epilogue10collective6detail29Sm90TmaWarpSpecializedAdapterINS1G_15DefaultEpilogueISI_SJ_SJ_NS1F_6thread17LinearCombinationISI_Li1EffLNS1K_9ScaleType4KindE0ELNS_15FloatRoundStyleE2ESI_EENS1_15EpilogueDefaultEEEEEvvEEEEvNT_6ParamsE)
        /*0020*/ 	.word	0x00000000
.L_19:


//--------------------- .nv.compat                --------------------------
	.section	.nv.compat,"",@"SHT_CUDA_COMPAT_INFO"
	.align	4
        /*0000*/ 	.byte	0x02, 0x09, 0x01, 0x00, 0x02, 0x02, 0x04, 0x00, 0x02, 0x05, 0x05, 0x00, 0x03, 0x07, 0x01, 0x01
        /*0010*/ 	.byte	0x02, 0x03, 0x01, 0x00, 0x02, 0x06, 0x01, 0x00, 0x04, 0x0b, 0x08, 0x00, 0x00, 0x00, 0x00, 0x00
        /*0020*/ 	.byte	0x00, 0x00, 0x00, 0x00


//--------------------- .nv.info._ZN7cutlass13device_kernelINS_4gemm6kernel13GemmUniversalIN4cute5tupleIJiiiiEEENS1_10collective13CollectiveMmaINS1_34MainloopSm90TmaGmmaWarpSpecializedILi4ENS5_IJNS4_1CILi1EEESB_SB_EEENS1_35KernelTmaWarpSpecializedCooperativeEEENS5_IJNSA_ILi128EEENSA_ILi64EEESG_EEENS_10tfloat32_tENS5_IJlSB_lEEESI_SJ_NS4_8TiledMMAINS4_8MMA_AtomIJNS4_4SM904GMMA29MMA_64x64x8_F32TF32TF32_SS_TNILNSN_7ScaleInE1ELSP_1EEEEEENS4_6LayoutINS5_IJNSA_ILi2EEESB_SB_EEENS5_IJSB_NSA_ILi0EEESV_EEEEENS5_IJNS4_10UnderscoreESY_SY_EEEEENS4_13SM90_TMA_LOADENS4_14ComposedLayoutINS4_7SwizzleILi3ELi4ELi3EEENS4_18smem_ptr_flag_bitsILi32EEENSS_INS5_IJNSA_ILi8EEENSA_ILi32EEEEEENS5_IJS18_SB_EEEEEEEvNS4_8identityES11_S1C_vS1D_EENS_8epilogue10collective6detail29Sm90TmaWarpSpecializedAdapterINS1G_15DefaultEpilogueISI_SJ_SJ_NS1F_6thread17LinearCombinationISI_Li1EffLNS1K_9ScaleType4KindE0ELNS_15FloatRoundStyleE2ESI_EENS1_15EpilogueDefaultEEEEEvvEEEEvNT_6ParamsE --------------------------
	.section	.nv.info._ZN7cutlass13device_kernelINS_4gemm6kernel13GemmUniversalIN4cute5tupleIJiiiiEEENS1_10collective13CollectiveMmaINS1_34MainloopSm90TmaGmmaWarpSpecializedILi4ENS5_IJNS4_1CILi1EEESB_SB_EEENS1_35KernelTmaWarpSpecializedCooperativeEEENS5_IJNSA_ILi128EEENSA_ILi64EEESG_EEENS_10tfloat32_tENS5_IJlSB_lEEESI_SJ_NS4_8TiledMMAINS4_8MMA_AtomIJNS4_4SM904GMMA29MMA_64x64x8_F32TF32TF32_SS_TNILNSN_7ScaleInE1ELSP_1EEEEEENS4_6LayoutINS5_IJNSA_ILi2EEESB_SB_EEENS5_IJSB_NSA_ILi0EEESV_EEEEENS5_IJNS4_10UnderscoreESY_SY_EEEEENS4_13SM90_TMA_LOADENS4_14ComposedLayoutINS4_7SwizzleILi3ELi4ELi3EEENS4_18smem_ptr_flag_bitsILi32EEENSS_INS5_IJNSA_ILi8EEENSA_ILi32EEEEEENS5_IJS18_SB_EEEEEEEvNS4_8identityES11_S1C_vS1D_EENS_8epilogue10collective6detail29Sm90TmaWarpSpecializedAdapterINS1G_15DefaultEpilogueISI_SJ_SJ_NS1F_6thread17LinearCombinationISI_Li1EffLNS1K_9ScaleType4KindE0ELNS_15FloatRoundStyleE2ESI_EENS1_15EpilogueDefaultEEEEEvvEEEEvNT_6ParamsE,"",@"SHT_CUDA_INFO"
	.sectionflags	@""
	.align	4


	//----- nvinfo : EIATTR_CUDA_API_VERSION
	.align		4
        /*0000*/ 	.byte	0x04, 0x37
        /*0002*/ 	.short	(.L_21 - .L_20)
.L_20:
        /*0004*/ 	.word	0x00000082


	//----- nvinfo : EIATTR_KPARAM_INFO
	.align		4
.L_21:
        /*0008*/ 	.byte	0x04, 0x17
        /*000a*/ 	.short	(.L_23 - .L_22)
.L_22:
        /*000c*/ 	.word	0x00000000
        /*0010*/ 	.short	0x0000
        /*0012*/ 	.short	0x0070
        /*0014*/ 	.byte	0x00, 0xf0, 0x01, 0x10


	//----- nvinfo : EIATTR_SPARSE_MMA_MASK
	.align		4
.L_23:
        /*0018*/ 	.byte	0x03, 0x50
        /*001a*/ 	.short	0x0000


	//----- nvinfo : EIATTR_MAXREG_COUNT
	.align		4
        /*001c*/ 	.byte	0x03, 0x1b
        /*001e*/ 	.short	0x00a8


	//----- nvinfo : EIATTR_NUM_BARRIERS
	.align		4
        /*0020*/ 	.byte	0x02, 0x4c
        /*0022*/ 	.byte	0x01
	.zero		1


	//----- nvinfo : EIATTR_EXTERNS
	.align		4
        /*0024*/ 	.byte	0x04, 0x0f
        /*0026*/ 	.short	(.L_25 - .L_24)


	//   ....[0]....
	.align		4
.L_24:
        /*0028*/ 	.word	index@(__assertfail)


	//----- nvinfo : EIATTR_MERCURY_ISA_VERSION
	.align		4
.L_25:
        /*002c*/ 	.byte	0x03, 0x5f
        /*002e*/ 	.short	0x0101


	//----- nvinfo : EIATTR_INT_WARP_WIDE_INSTR_OFFSETS
	.align		4
        /*0030*/ 	.byte	0x04, 0x31
        /*0032*/ 	.short	(.L_27 - .L_26)


	//   ....[0]....
.L_26:
        /*0034*/ 	.word	0x000003b0


	//   ....[1]....
        /*0038*/ 	.word	0x000003c0


	//   ....[2]....
        /*003c*/ 	.word	0x000004e0


	//----- nvinfo : EIATTR_COOP_GROUP_MASK_REGIDS
	.align		4
.L_27:
        /*0040*/ 	.byte	0x04, 0x29
        /*0042*/ 	.short	(.L_29 - .L_28)


	//   ....[0]....
.L_28:
        /*0044*/ 	.word	0xffffffff


	//   ....[1]....
        /*0048*/ 	.word	0xffffffff


	//   ....[2]....
        /*004c*/ 	.word	0xffffffff


	//   ....[3]....
        /*0050*/ 	.word	0xffffffff


	//   ....[4]....
        /*0054*/ 	.word	0xffffffff


	//----- nvinfo : EIATTR_COOP_GROUP_INSTR_OFFSETS
	.align		4
.L_29:
        /*0058*/ 	.byte	0x04, 0x28
        /*005a*/ 	.short	(.L_31 - .L_30)


	//   ....[0]....
.L_30:
        /*005c*/ 	.word	0x00000060


	//   ....[1]....
        /*0060*/ 	.word	0x00000070


	//   ....[2]....
        /*0064*/ 	.word	0x00000130


	//   ....[3]....
        /*0068*/ 	.word	0x000002c0


	//   ....[4]....
        /*006c*/ 	.word	0x000011c0


	//----- nvinfo : EIATTR_REG_RECONFIG
	.align		4
.L_31:
        /*0070*/ 	.byte	0x01, 0x54
	.zero		2


	//----- nvinfo : EIATTR_SYSCALL_OFFSETS
	.align		4
        /*0074*/ 	.byte	0x04, 0x46
        /*0076*/ 	.short	(.L_33 - .L_32)


	//   ....[0]....
.L_32:
        /*0078*/ 	.word	0x000013b0


	//----- nvinfo : EIATTR_MBARRIER_INSTR_OFFSETS
	.align		4
.L_33:
        /*007c*/ 	.byte	0x04, 0x39
        /*007e*/ 	.short	(.L_35 - .L_34)


	//   ....[0]....
.L_34:
        /*0080*/ 	.word	0x00000230
        /*0084*/ 	.word	0x000000ff
        /*0088*/ 	.word	0x00000000
        /*008c*/ 	.short	0x0100
        /*008e*/ 	.byte	0x08
	.zero		1


	//   ....[1]....
        /*0090*/ 	.word	0x00000240
        /*0094*/ 	.word	0x000000ff
        /*0098*/ 	.word	0x00000020
        /*009c*/ 	.short	0x0100
        /*009e*/ 	.byte	0x08
	.zero		1


	//   ....[2]....
        /*00a0*/ 	.word	0x00000250
        /*00a4*/ 	.word	0x000000ff
        /*00a8*/ 	.word	0x00000008
        /*00ac*/ 	.short	0x0100
        /*00ae*/ 	.byte	0x08
	.zero		1


	//   ....[3]....
        /*00b0*/ 	.word	0x00000260
        /*00b4*/ 	.word	0x000000ff
        /*00b8*/ 	.word	0x00000028
        /*00bc*/ 	.short	0x0100
        /*00be*/ 	.byte	0x08
	.zero		1


	//   ....[4]....
        /*00c0*/ 	.word	0x00000270
        /*00c4*/ 	.word	0x000000ff
        /*00c8*/ 	.word	0x00000010
        /*00cc*/ 	.short	0x0100
        /*00ce*/ 	.byte	0x08
	.zero		1


	//   ....[5]....
        /*00d0*/ 	.word	0x00000280
        /*00d4*/ 	.word	0x000000ff
        /*00d8*/ 	.word	0x00000030
        /*00dc*/ 	.short	0x0100
        /*00de*/ 	.byte	0x08
	.zero		1


	//   ....[6]....
        /*00e0*/ 	.word	0x00000290
        /*00e4*/ 	.word	0x000000ff
        /*00e8*/ 	.word	0x00000018
        /*00ec*/ 	.short	0x0100
        /*00ee*/ 	.byte	0x08
	.zero		1


	//   ....[7]....
        /*00f0*/ 	.word	0x000002a0
        /*00f4*/ 	.word	0x000000ff
        /*00f8*/ 	.word	0x00000038
        /*00fc*/ 	.short	0x0100
        /*00fe*/ 	.byte	0x08
	.zero		1


	//   ....[8]....
        /*0100*/ 	.word	0x00000560
        /*0104*/ 	.word	0x000000ff
        /*0108*/ 	.word	0x00000050
        /*010c*/ 	.short	0x0100
        /*010e*/ 	.byte	0x08
	.zero		1


	//   ....[9]....
        /*0110*/ 	.word	0x000005c0
        /*0114*/ 	.word	0x000000ff
        /*0118*/ 	.word	0x00000058
        /*011c*/ 	.short	0x0100
        /*011e*/ 	.byte	0x08
	.zero		1


	//   ....[10]....
        /*0120*/ 	.word	0x00001430
        /*0124*/ 	.word	0x00000003
        /*0128*/ 	.word	0x00000000
        /*012c*/ 	.short	0x010a
        /*012e*/ 	.byte	0x3f
	.zero		1


	//   ....[11]....
        /*0130*/ 	.word	0x00001490
        /*0134*/ 	.word	0x00000003
        /*0138*/ 	.word	0x00000000
        /*013c*/ 	.short	0x010a
        /*013e*/ 	.byte	0x3f
	.zero		1


	//   ....[12]....
        /*0140*/ 	.word	0x000019a0
        /*0144*/ 	.word	0x000000ff
        /*0148*/ 	.word	0x00000000
        /*014c*/ 	.short	0x010a
        /*014e*/ 	.byte	0x08
	.zero		1


	//   ....[13]....
        /*0150*/ 	.word	0x000019e0
        /*0154*/ 	.word	0x000000ff
        /*0158*/ 	.word	0x00000000
        /*015c*/ 	.short	0x010a
        /*015e*/ 	.byte	0x08
	.zero		1


	//   ....[14]....
        /*0160*/ 	.word	0x00001e00
        /*0164*/ 	.word	0x000000ff
        /*0168*/ 	.word	0x00000000
        /*016c*/ 	.short	0x0101
        /*016e*/ 	.byte	0x07
	.zero		1


	//   ....[15]....
        /*0170*/ 	.word	0x00001fc0
        /*0174*/ 	.word	0x000000ff
        /*0178*/ 	.word	0x00000000
        /*017c*/ 	.short	0x0101
        /*017e*/ 	.byte	0x04
	.zero		1


	//   ....[16]....
        /*0180*/ 	.word	0x000052e0
        /*0184*/ 	.word	0x0000000e
        /*0188*/ 	.word	0x00000020
        /*018c*/ 	.short	0x010a
        /*018e*/ 	.byte	0x3f
	.zero		1


	//   ....[17]....
        /*0190*/ 	.word	0x00005760
        /*0194*/ 	.word	0x00000005
        /*0198*/ 	.word	0x00000058
        /*019c*/ 	.short	0x0101
        /*019e*/ 	.byte	0x3f
	.zero		1


	//   ....[18]....
        /*01a0*/ 	.word	0x00005e70
        /*01a4*/ 	.word	0x00000007
        /*01a8*/ 	.word	0x00000000
        /*01ac*/ 	.short	0x010a
        /*01ae*/ 	.byte	0x3f
	.zero		1


	//   ....[19]....
        /*01b0*/ 	.word	0x00005ef0
        /*01b4*/ 	.word	0x00000008
        /*01b8*/ 	.word	0x00000000
        /*01bc*/ 	.short	0x010a
        /*01be*/ 	.byte	0x3f
	.zero		1


	//   ....[20]....
        /*01c0*/ 	.word	0x00005f80
        /*01c4*/ 	.word	0x0000000b
        /*01c8*/ 	.word	0x00000000
        /*01cc*/ 	.short	0x010a
        /*01ce*/ 	.byte	0x3f
	.zero		1


	//   ....[21]....
        /*01d0*/ 	.word	0x00006010
        /*01d4*/ 	.word	0x00000003
        /*01d8*/ 	.word	0x00000000
        /*01dc*/ 	.short	0x010a
        /*01de*/ 	.byte	0x3f
	.zero		1


	//   ....[22]....
        /*01e0*/ 	.word	0x00006070
        /*01e4*/ 	.word	0x00000003
        /*01e8*/ 	.word	0x00000000
        /*01ec*/ 	.short	0x010a
        /*01ee*/ 	.byte	0x3f
	.zero		1


	//   ....[23]....
        /*01f0*/ 	.word	0x000060d0
        /*01f4*/ 	.word	0x00000004
        /*01f8*/ 	.word	0x00000000
        /*01fc*/ 	.short	0x010a
        /*01fe*/ 	.byte	0x3f
	.zero		1


	//   ....[24]....
        /*0200*/ 	.word	0x000061a0
        /*0204*/ 	.word	0x0000000e
        /*0208*/ 	.word	0x00000020
        /*020c*/ 	.short	0x010a
        /*020e*/ 	.byte	0x3f
	.zero		1


	//   ....[25]....
        /*0210*/ 	.word	0x00006270
        /*0214*/ 	.word	0x00000007
        /*0218*/ 	.word	0x00000000
        /*021c*/ 	.short	0x010a
        /*021e*/ 	.byte	0x3f
	.zero		1


	//   ....[26]....
        /*0220*/ 	.word	0x000062c0
        /*0224*/ 	.word	0x00000008
        /*0228*/ 	.word	0x00000000
        /*022c*/ 	.short	0x010a
        /*022e*/ 	.byte	0x3f
	.zero		1


	//   ....[27]....
        /*0230*/ 	.word	0x00006310
        /*0234*/ 	.word	0x0000000b
        /*0238*/ 	.word	0x00000000
        /*023c*/ 	.short	0x010a
        /*023e*/ 	.byte	0x3f
	.zero		1


	//----- nvinfo : EIATTR_NUM_MBARRIERS
	.align		4
.L_35:
        /*0240*/ 	.byte	0x03, 0x38
        /*0242*/ 	.short	0x000a


	//----- nvinfo : EIATTR_EXIT_INSTR_OFFSETS
	.align		4
        /*0244*/ 	.byte	0x04, 0x1c
        /*0246*/ 	.short	(.L_37 - .L_36)


	//   ....[0]....
.L_36:
        /*0248*/ 	.word	0x00000660


	//   ....[1]....
        /*024c*/ 	.word	0x00000f20


	//   ....[2]....
        /*0250*/ 	.word	0x000049c0


	//   ....[3]....
        /*0254*/ 	.word	0x00004ff0


	//   ....[4]....
        /*0258*/ 	.word	0x00006060


	//----- nvinfo : EIATTR_MAX_THREADS
	.align		4
.L_37:
        /*025c*/ 	.byte	0x04, 0x05
        /*025e*/ 	.short	(.L_39 - .L_38)
.L_38:
        /*0260*/ 	.word	0x00000180
        /*0264*/ 	.word	0x00000001
        /*0268*/ 	.word	0x00000001


	//----- nvinfo : EIATTR_CRS_STACK_SIZE
	.align		4
.L_39:
        /*026c*/ 	.byte	0x04, 0x1e
        /*026e*/ 	.short	(.L_41 - .L_40)
.L_40:
        /*0270*/ 	.word	0x00000000


	//----- nvinfo : EIATTR_CBANK_PARAM_SIZE
	.align		4
.L_41:
        /*0274*/ 	.byte	0x03, 0x19
        /*0276*/ 	.short	0x0470


	//----- nvinfo : EIATTR_PARAM_CBANK
	.align		4
        /*0278*/ 	.byte	0x04, 0x0a
        /*027a*/ 	.short	(.L_43 - .L_42)
	.align		4
.L_42:
        /*027c*/ 	.word	index@(.nv.constant0._ZN7cutlass13device_kernelINS_4gemm6kernel13GemmUniversalIN4cute5tupleIJiiiiEEENS1_10collective13CollectiveMmaINS1_34MainloopSm90TmaGmmaWarpSpecializedILi4ENS5_IJNS4_1CILi1EEESB_SB_EEENS1_35KernelTmaWarpSpecializedCooperativeEEENS5_IJNSA_ILi128EEENSA_ILi64EEESG_EEENS_10tfloat32_tENS5_IJlSB_lEEESI_SJ_NS4_8TiledMMAINS4_8MMA_AtomIJNS4_4SM904GMMA29MMA_64x64x8_F32TF32TF32_SS_TNILNSN_7ScaleInE1ELSP_1EEEEEENS4_6LayoutINS5_IJNSA_ILi2EEESB_SB_EEENS5_IJSB_NSA_ILi0EEESV_EEEEENS5_IJNS4_10UnderscoreESY_SY_EEEEENS4_13SM90_TMA_LOADENS4_14ComposedLayoutINS4_7SwizzleILi3ELi4ELi3EEENS4_18smem_ptr_flag_bitsILi32EEENSS_INS5_IJNSA_ILi8EEENSA_ILi32EEEEEENS5_IJS18_SB_EEEEEEEvNS4_8identityES11_S1C_vS1D_EENS_8epilogue10collective6detail29Sm90TmaWarpSpecializedAdapterINS1G_15DefaultEpilogueISI_SJ_SJ_NS1F_6thread17LinearCombinationISI_Li1EffLNS1K_9ScaleType4KindE0ELNS_15FloatRoundStyleE2ESI_EENS1_15EpilogueDefaultEEEEEvvEEEEvNT_6ParamsE)
        /*0280*/ 	.short	0x0210
        /*0282*/ 	.short	0x0470


	//----- nvinfo : EIATTR_SW_WAR
	.align		4
.L_43:
        /*0284*/ 	.byte	0x04, 0x36
        /*0286*/ 	.short	(.L_45 - .L_44)
.L_44:
        /*0288*/ 	.word	0x00000008
.L_45:


//--------------------- .nv.callgraph             --------------------------
	.section	.nv.callgraph,"",@"SHT_CUDA_CALLGRAPH"
	.align	4
	.sectionentsize	8
	.align		4
        /*0000*/ 	.word	0x00000000
	.align		4
        /*0004*/ 	.word	0xffffffff
	.align		4
        /*0008*/ 	.word	index@(_ZN7cutlass13device_kernelINS_4gemm6kernel13GemmUniversalIN4cute5tupleIJiiiiEEENS1_10collective13CollectiveMmaINS1_34MainloopSm90TmaGmmaWarpSpecializedILi4ENS5_IJNS4_1CILi1EEESB_SB_EEENS1_35KernelTmaWarpSpecializedCooperativeEEENS5_IJNSA_ILi128EEENSA_ILi64EEESG_EEENS_10tfloat32_tENS5_IJlSB_lEEESI_SJ_NS4_8TiledMMAINS4_8MMA_AtomIJNS4_4SM904GMMA29MMA_64x64x8_F32TF32TF32_SS_TNILNSN_7ScaleInE1ELSP_1EEEEEENS4_6LayoutINS5_IJNSA_ILi2EEESB_SB_EEENS5_IJSB_NSA_ILi0EEESV_EEEEENS5_IJNS4_10UnderscoreESY_SY_EEEEENS4_13SM90_TMA_LOADENS4_14ComposedLayoutINS4_7SwizzleILi3ELi4ELi3EEENS4_18smem_ptr_flag_bitsILi32EEENSS_INS5_IJNSA_ILi8EEENSA_ILi32EEEEEENS5_IJS18_SB_EEEEEEEvNS4_8identityES11_S1C_vS1D_EENS_8epilogue10collective6detail29Sm90TmaWarpSpecializedAdapterINS1G_15DefaultEpilogueISI_SJ_SJ_NS1F_6thread17LinearCombinationISI_Li1EffLNS1K_9ScaleType4KindE0ELNS_15FloatRoundStyleE2ESI_EENS1_15EpilogueDefaultEEEEEvvEEEEvNT_6ParamsE)
	.align		4
        /*000c*/ 	.word	index@(__assertfail)
	.align		4
        /*0010*/ 	.word	0x00000000
	.align		4
        /*0014*/ 	.word	0xfffffffe
	.align		4
        /*0018*/ 	.word	0x00000000
	.align		4
        /*001c*/ 	.word	0xfffffffd
	.align		4
        /*0020*/ 	.word	0x00000000
	.align		4
        /*0024*/ 	.word	0xfffffffc


//--------------------- .nv.constant4             --------------------------
	.section	.nv.constant4,"a",@progbits
	.align	8
	.align		8
.nv.constant4:
        /*0000*/ 	.dword	__assertfail
	.align		8
        /*0008*/ 	.dword	__unnamed_1
	.align		8
        /*0010*/ 	.dword	_ZN40_INTERNAL_02b2a56d_4_k_cu_e0823a03_283834cuda3std3__45__cpo5beginE
	.align		8
        /*0018*/ 	.dword	_ZN40_INTERNAL_02b2a56d_4_k_cu_e0823a03_283834cuda3std3__45__cpo3endE
	.align		8
        /*0020*/ 	.dword	_ZN40_INTERNAL_02b2a56d_4_k_cu_e0823a03_283834cuda3std3__45__cpo6cbeginE
	.align		8
        /*0028*/ 	.dword	_ZN40_INTERNAL_02b2a56d_4_k_cu_e0823a03_283834cuda3std3__45__cpo4cendE
	.align		8
        /*0030*/ 	.dword	_ZN40_INTERNAL_02b2a56d_4_k_cu_e0823a03_283834cuda3std3__442_GLOBAL__N__02b2a56d_4_k_cu_e0823a03_283836ignoreE
	.align		8
        /*0038*/ 	.dword	_ZN40_INTERNAL_02b2a56d_4_k_cu_e0823a03_283834cuda3std3__419piecewise_constructE
	.align		8
        /*0040*/ 	.dword	_ZN40_INTERNAL_02b2a56d_4_k_cu_e0823a03_283834cuda3std3__48in_placeE
	.align		8
        /*0048*/ 	.dword	_ZN40_INTERNAL_02b2a56d_4_k_cu_e0823a03_283834cuda3std6ranges3__45__cpo4swapE
	.align		8
        /*0050*/ 	.dword	_ZN40_INTERNAL_02b2a56d_4_k_cu_e0823a03_283834cuda3std6ranges3__45__cpo9iter_moveE
	.align		8
        /*0058*/ 	.dword	_ZN40_INTERNAL_02b2a56d_4_k_cu_e0823a03_283834cute7productE
	.align		8
        /*0060*/ 	.dword	_ZN40_INTERNAL_02b2a56d_4_k_cu_e0823a03_283834cute1_E
	.align		8
        /*0068*/ 	.dword	$str$22
	.align		8
        /*0070*/ 	.dword	$str$23


//--------------------- .text._ZN7cutlass13device_kernelINS_4gemm6kernel13GemmUniversalIN4cute5tupleIJiiiiEEENS1_10collective13CollectiveMmaINS1_34MainloopSm90TmaGmmaWarpSpecializedILi4ENS5_IJNS4_1CILi1EEESB_SB_EEENS1_35KernelTmaWarpSpecializedCooperativeEEENS5_IJNSA_ILi128EEENSA_ILi64EEESG_EEENS_10tfloat32_tENS5_IJlSB_lEEESI_SJ_NS4_8TiledMMAINS4_8MMA_AtomIJNS4_4SM904GMMA29MMA_64x64x8_F32TF32TF32_SS_TNILNSN_7ScaleInE1ELSP_1EEEEEENS4_6LayoutINS5_IJNSA_ILi2EEESB_SB_EEENS5_IJSB_NSA_ILi0EEESV_EEEEENS5_IJNS4_10UnderscoreESY_SY_EEEEENS4_13SM90_TMA_LOADENS4_14ComposedLayoutINS4_7SwizzleILi3ELi4ELi3EEENS4_18smem_ptr_flag_bitsILi32EEENSS_INS5_IJNSA_ILi8EEENSA_ILi32EEEEEENS5_IJS18_SB_EEEEEEEvNS4_8identityES11_S1C_vS1D_EENS_8epilogue10collective6detail29Sm90TmaWarpSpecializedAdapterINS1G_15DefaultEpilogueISI_SJ_SJ_NS1F_6thread17LinearCombinationISI_Li1EffLNS1K_9ScaleType4KindE0ELNS_15FloatRoundStyleE2ESI_EENS1_15EpilogueDefaultEEEEEvvEEEEvNT_6ParamsE --------------------------
	.section	.text._ZN7cutlass13device_kernelINS_4gemm6kernel13GemmUniversalIN4cute5tupleIJiiiiEEENS1_10collective13CollectiveMmaINS1_34MainloopSm90TmaGmmaWarpSpecializedILi4ENS5_IJNS4_1CILi1EEESB_SB_EEENS1_35KernelTmaWarpSpecializedCooperativeEEENS5_IJNSA_ILi128EEENSA_ILi64EEESG_EEENS_10tfloat32_tENS5_IJlSB_lEEESI_SJ_NS4_8TiledMMAINS4_8MMA_AtomIJNS4_4SM904GMMA29MMA_64x64x8_F32TF32TF32_SS_TNILNSN_7ScaleInE1ELSP_1EEEEEENS4_6LayoutINS5_IJNSA_ILi2EEESB_SB_EEENS5_IJSB_NSA_ILi0EEESV_EEEEENS5_IJNS4_10UnderscoreESY_SY_EEEEENS4_13SM90_TMA_LOADENS4_14ComposedLayoutINS4_7SwizzleILi3ELi4ELi3EEENS4_18smem_ptr_flag_bitsILi32EEENSS_INS5_IJNSA_ILi8EEENSA_ILi32EEEEEENS5_IJS18_SB_EEEEEEEvNS4_8identityES11_S1C_vS1D_EENS_8epilogue10collective6detail29Sm90TmaWarpSpecializedAdapterINS1G_15DefaultEpilogueISI_SJ_SJ_NS1F_6thread17LinearCombinationISI_Li1EffLNS1K_9ScaleType4KindE0ELNS_15FloatRoundStyleE2ESI_EENS1_15EpilogueDefaultEEEEEvvEEEEvNT_6ParamsE,"ax",@progbits
	.align	128
.text._ZN7cutlass13device_kernelINS_4gemm6kernel13GemmUniversalIN4cute5tupleIJiiiiEEENS1_10collective13CollectiveMmaINS1_34MainloopSm90TmaGmmaWarpSpecializedILi4ENS5_IJNS4_1CILi1EEESB_SB_EEENS1_35KernelTmaWarpSpecializedCooperativeEEENS5_IJNSA_ILi128EEENSA_ILi64EEESG_EEENS_10tfloat32_tENS5_IJlSB_lEEESI_SJ_NS4_8TiledMMAINS4_8MMA_AtomIJNS4_4SM904GMMA29MMA_64x64x8_F32TF32TF32_SS_TNILNSN_7ScaleInE1ELSP_1EEEEEENS4_6LayoutINS5_IJNSA_ILi2EEESB_SB_EEENS5_IJSB_NSA_ILi0EEESV_EEEEENS5_IJNS4_10UnderscoreESY_SY_EEEEENS4_13SM90_TMA_LOADENS4_14ComposedLayoutINS4_7SwizzleILi3ELi4ELi3EEENS4_18smem_ptr_flag_bitsILi32EEENSS_INS5_IJNSA_ILi8EEENSA_ILi32EEEEEENS5_IJS18_SB_EEEEEEEvNS4_8identityES11_S1C_vS1D_EENS_8epilogue10collective6detail29Sm90TmaWarpSpecializedAdapterINS1G_15DefaultEpilogueISI_SJ_SJ_NS1F_6thread17LinearCombinationISI_Li1EffLNS1K_9ScaleType4KindE0ELNS_15FloatRoundStyleE2ESI_EENS1_15EpilogueDefaultEEEEEvvEEEEvNT_6ParamsE:
        .type           _ZN7cutlass13device_kernelINS_4gemm6kernel13GemmUniversalIN4cute5tupleIJiiiiEEENS1_10collective13CollectiveMmaINS1_34MainloopSm90TmaGmmaWarpSpecializedILi4ENS5_IJNS4_1CILi1EEESB_SB_EEENS1_35KernelTmaWarpSpecializedCooperativeEEENS5_IJNSA_ILi128EEENSA_ILi64EEESG_EEENS_10tfloat32_tENS5_IJlSB_lEEESI_SJ_NS4_8TiledMMAINS4_8MMA_AtomIJNS4_4SM904GMMA29MMA_64x64x8_F32TF32TF32_SS_TNILNSN_7ScaleInE1ELSP_1EEEEEENS4_6LayoutINS5_IJNSA_ILi2EEESB_SB_EEENS5_IJSB_NSA_ILi0EEESV_EEEEENS5_IJNS4_10UnderscoreESY_SY_EEEEENS4_13SM90_TMA_LOADENS4_14ComposedLayoutINS4_7SwizzleILi3ELi4ELi3EEENS4_18smem_ptr_flag_bitsILi32EEENSS_INS5_IJNSA_ILi8EEENSA_ILi32EEEEEENS5_IJS18_SB_EEEEEEEvNS4_8identityES11_S1C_vS1D_EENS_8epilogue10collective6detail29Sm90TmaWarpSpecializedAdapterINS1G_15DefaultEpilogueISI_SJ_SJ_NS1F_6thread17LinearCombinationISI_Li1EffLNS1K_9ScaleType4KindE0ELNS_15FloatRoundStyleE2ESI_EENS1_15EpilogueDefaultEEEEEvvEEEEvNT_6ParamsE,@function
        .size           _ZN7cutlass13device_kernelINS_4gemm6kernel13GemmUniversalIN4cute5tupleIJiiiiEEENS1_10collective13CollectiveMmaINS1_34MainloopSm90TmaGmmaWarpSpecializedILi4ENS5_IJNS4_1CILi1EEESB_SB_EEENS1_35KernelTmaWarpSpecializedCooperativeEEENS5_IJNSA_ILi128EEENSA_ILi64EEESG_EEENS_10tfloat32_tENS5_IJlSB_lEEESI_SJ_NS4_8TiledMMAINS4_8MMA_AtomIJNS4_4SM904GMMA29MMA_64x64x8_F32TF32TF32_SS_TNILNSN_7ScaleInE1ELSP_1EEEEEENS4_6LayoutINS5_IJNSA_ILi2EEESB_SB_EEENS5_IJSB_NSA_ILi0EEESV_EEEEENS5_IJNS4_10UnderscoreESY_SY_EEEEENS4_13SM90_TMA_LOADENS4_14ComposedLayoutINS4_7SwizzleILi3ELi4ELi3EEENS4_18smem_ptr_flag_bitsILi32EEENSS_INS5_IJNSA_ILi8EEENSA_ILi32EEEEEENS5_IJS18_SB_EEEEEEEvNS4_8identityES11_S1C_vS1D_EENS_8epilogue10collective6detail29Sm90TmaWarpSpecializedAdapterINS1G_15DefaultEpilogueISI_SJ_SJ_NS1F_6thread17LinearCombinationISI_Li1EffLNS1K_9ScaleType4KindE0ELNS_15FloatRoundStyleE2ESI_EENS1_15EpilogueDefaultEEEEEvvEEEEvNT_6ParamsE,(.L_x_130 - _ZN7cutlass13device_kernelINS_4gemm6kernel13GemmUniversalIN4cute5tupleIJiiiiEEENS1_10collective13CollectiveMmaINS1_34MainloopSm90TmaGmmaWarpSpecializedILi4ENS5_IJNS4_1CILi1EEESB_SB_EEENS1_35KernelTmaWarpSpecializedCooperativeEEENS5_IJNSA_ILi128EEENSA_ILi64EEESG_EEENS_10tfloat32_tENS5_IJlSB_lEEESI_SJ_NS4_8TiledMMAINS4_8MMA_AtomIJNS4_4SM904GMMA29MMA_64x64x8_F32TF32TF32_SS_TNILNSN_7ScaleInE1ELSP_1EEEEEENS4_6LayoutINS5_IJNSA_ILi2EEESB_SB_EEENS5_IJSB_NSA_ILi0EEESV_EEEEENS5_IJNS4_10UnderscoreESY_SY_EEEEENS4_13SM90_TMA_LOADENS4_14ComposedLayoutINS4_7SwizzleILi3ELi4ELi3EEENS4_18smem_ptr_flag_bitsILi32EEENSS_INS5_IJNSA_ILi8EEENSA_ILi32EEEEEENS5_IJS18_SB_EEEEEEEvNS4_8identityES11_S1C_vS1D_EENS_8epilogue10collective6detail29Sm90TmaWarpSpecializedAdapterINS1G_15DefaultEpilogueISI_SJ_SJ_NS1F_6thread17LinearCombinationISI_Li1EffLNS1K_9ScaleType4KindE0ELNS_15FloatRoundStyleE2ESI_EENS1_15EpilogueDefaultEEEEEvvEEEEvNT_6ParamsE)
        .other          _ZN7cutlass13device_kernelINS_4gemm6kernel13GemmUniversalIN4cute5tupleIJiiiiEEENS1_10collective13CollectiveMmaINS1_34MainloopSm90TmaGmmaWarpSpecializedILi4ENS5_IJNS4_1CILi1EEESB_SB_EEENS1_35KernelTmaWarpSpecializedCooperativeEEENS5_IJNSA_ILi128EEENSA_ILi64EEESG_EEENS_10tfloat32_tENS5_IJlSB_lEEESI_SJ_NS4_8TiledMMAINS4_8MMA_AtomIJNS4_4SM904GMMA29MMA_64x64x8_F32TF32TF32_SS_TNILNSN_7ScaleInE1ELSP_1EEEEEENS4_6LayoutINS5_IJNSA_ILi2EEESB_SB_EEENS5_IJSB_NSA_ILi0EEESV_EEEEENS5_IJNS4_10UnderscoreESY_SY_EEEEENS4_13SM90_TMA_LOADENS4_14ComposedLayoutINS4_7SwizzleILi3ELi4ELi3EEENS4_18smem_ptr_flag_bitsILi32EEENSS_INS5_IJNSA_ILi8EEENSA_ILi32EEEEEENS5_IJS18_SB_EEEEEEEvNS4_8identityES11_S1C_vS1D_EENS_8epilogue10collective6detail29Sm90TmaWarpSpecializedAdapterINS1G_15DefaultEpilogueISI_SJ_SJ_NS1F_6thread17LinearCombinationISI_Li1EffLNS1K_9ScaleType4KindE0ELNS_15FloatRoundStyleE2ESI_EENS1_15EpilogueDefaultEEEEEvvEEEEvNT_6ParamsE,@"STO_CUDA_ENTRY STV_DEFAULT"
_ZN7cutlass13device_kernelINS_4gemm6kernel13GemmUniversalIN4cute5tupleIJiiiiEEENS1_10collective13CollectiveMmaINS1_34MainloopSm90TmaGmmaWarpSpecializedILi4ENS5_IJNS4_1CILi1EEESB_SB_EEENS1_35KernelTmaWarpSpecializedCooperativeEEENS5_IJNSA_ILi128EEENSA_ILi64EEESG_EEENS_10tfloat32_tENS5_IJlSB_lEEESI_SJ_NS4_8TiledMMAINS4_8MMA_AtomIJNS4_4SM904GMMA29MMA_64x64x8_F32TF32TF32_SS_TNILNSN_7ScaleInE1ELSP_1EEEEEENS4_6LayoutINS5_IJNSA_ILi2EEESB_SB_EEENS5_IJSB_NSA_ILi0EEESV_EEEEENS5_IJNS4_10UnderscoreESY_SY_EEEEENS4_13SM90_TMA_LOADENS4_14ComposedLayoutINS4_7SwizzleILi3ELi4ELi3EEENS4_18smem_ptr_flag_bitsILi32EEENSS_INS5_IJNSA_ILi8EEENSA_ILi32EEEEEENS5_IJS18_SB_EEEEEEEvNS4_8identityES11_S1C_vS1D_EENS_8epilogue10collective6detail29Sm90TmaWarpSpecializedAdapterINS1G_15DefaultEpilogueISI_SJ_SJ_NS1F_6thread17LinearCombinationISI_Li1EffLNS1K_9ScaleType4KindE0ELNS_15FloatRoundStyleE2ESI_EENS1_15EpilogueDefaultEEEEEvvEEEEvNT_6ParamsE:
[----:B------:R-:W0:Y:S01]  /*0000*/  LDC R1, c[0x0][0x28] ;  /* 0x00000a00ff017b82 */ /* 0x000e220000000800 */
[----:B------:R-:W1:Y:S01]  /*0010*/  S2R R4, SR_TID.X ;  /* 0x0000000000047919 */ /* 0x000e620000002100 */
[----:B------:R-:W-:Y:S01]  /*0020*/  ELECT P0, URZ, PT ;  /* 0x00000000003f782f */ /* 0x000fe20003800000 */
[----:B------:R-:W-:Y:S01]  /*0030*/  BSSY B0, `(.L_x_0) ;  /* 0x000000f000007945 */ /* 0x000fe20003800000 */
[--C-:B-1----:R-:W-:Y:S02]  /*0040*/  SHF.R.U32.HI R0, RZ, 0x5, R4.reuse ;  /* 0x00000005ff007819 */ /* 0x102fe40000011604 */
[----:B------:R-:W-:-:S03]  /*0050*/  SHF.R.U32.HI R14, RZ, 0x7, R4 ;  /* 0x00000007ff0e7819 */ /* 0x000fc60000011604 */
[----:B------:R-:W1:Y:S04]  /*0060*/  SHFL.IDX PT, R5, R0, RZ, 0x1f ;  /* 0x00001fff00057589 */ /* 0x000e6800000e0000 */
[----:B------:R2:W3:Y:S01]  /*0070*/  SHFL.IDX PT, R10, R14, RZ, 0x1f ;  /* 0x00001fff0e0a7589 */ /* 0x0004e200000e0000 */
[----:B-1----:R-:W-:-:S13]  /*0080*/  ISETP.NE.OR P0, PT, R5, RZ, !P0 ;  /* 0x000000ff0500720c */ /* 0x002fda0004705670 */
[----:B0-23--:R-:W-:Y:S05]  /*0090*/  @P0 BRA `(.L_x_1) ;  /* 0x0000000000200947 */ /* 0x00dfea0003800000 */
[----:B------:R-:W-:Y:S02]  /*00a0*/  ULDC.64 UR4, c[0x0][0x198] ;  /* 0x0000660000047ab9 */ /* 0x000fe40000000a00 */
[----:B------:R-:W-:Y:S02]  /*00b0*/  UIADD3 UR6, UP0, UR4, 0xf0, URZ ;  /* 0x000000f004067890 */ /* 0x000fe4000ff1e03f */
[----:B------:R-:W-:Y:S02]  /*00c0*/  UIADD3 UR4, UP1, UR4, 0x1f0, URZ ;  /* 0x000001f004047890 */ /* 0x000fe4000ff3e03f */
[----:B------:R-:W-:Y:S02]  /*00d0*/  UIADD3.X UR7, URZ, UR5, URZ, UP0, !UPT ;  /* 0x000000053f077290 */ /* 0x000fe400087fe43f */
[----:B------:R-:W-:-:S07]  /*00e0*/  UIADD3.X UR5, URZ, UR5, URZ, UP1, !UPT ;  /* 0x000000053f057290 */ /* 0x000fce0008ffe43f */
[----:B------:R0:W-:Y:S02]  /*00f0*/  UTMACCTL.PF [UR6] ;  /* 0x00000000060079b9 */ /* 0x0001e40008040000 */
[----:B------:R0:W-:Y:S02]  /*0100*/  UTMACCTL.PF [UR4] ;  /* 0x00000000040079b9 */ /* 0x0001e40008040000 */
[----:B0-----:R-:W-:Y:S01]  /*0110*/  NOP ;  /* 0x0000000000007918 */ /* 0x001fe20000000000 */
.L_x_1:
[----:B------:R-:W-:Y:S05]  /*0120*/  BSYNC B0 ;  /* 0x0000000000007941 */ /* 0x000fea0003800000 */
.L_x_0:
[----:B------:R-:W0:Y:S02]  /*0130*/  SHFL.IDX PT, R2, R0, RZ, 0x1f ;  /* 0x00001fff00027589 */ /* 0x000e2400000e0000 */
[----:B0-----:R-:W-:-:S13]  /*0140*/  ISETP.NE.AND P0, PT, R2, RZ, PT ;  /* 0x000000ff0200720c */ /* 0x001fda0003f05270 */
[----:B------:R-:W-:Y:S05]  /*0150*/  @P0 BRA `(.L_x_2) ;  /* 0x0000000000580947 */ /* 0x000fea0003800000 */
[----:B------:R-:W0:Y:S01]  /*0160*/  S2UR UR8, SR_CgaCtaId ;  /* 0x00000000000879c3 */ /* 0x000e220000008800 */
[----:B------:R-:W-:Y:S01]  /*0170*/  UMOV UR4, 0x400 ;  /* 0x0000040000047882 */ /* 0x000fe20000000000 */
[----:B------:R-:W-:Y:S01]  /*0180*/  UMOV UR5, 0x1 ;  /* 0x0000000100057882 */ /* 0x000fe20000000000 */
[----:B------:R-:W-:Y:S01]  /*0190*/  UMOV UR6, 0x100 ;  /* 0x0000010000067882 */ /* 0x000fe20000000000 */
[----:B------:R-:W-:Y:S01]  /*01a0*/  ELECT P0, URZ, PT ;  /* 0x00000000003f782f */ /* 0x000fe20003800000 */
[----:B------:R-:W-:-:S04]  /*01b0*/  UIADD3 UR6, -UR6, 0x100000, URZ ;  /* 0x0010000006067890 */ /* 0x000fc8000fffe13f */
[----:B------:R-:W-:Y:S02]  /*01c0*/  USHF.L.U32 UR7, UR6, 0xb, URZ ;  /* 0x0000000b06077899 */ /* 0x000fe4000800063f */
[----:B------:R-:W-:Y:S02]  /*01d0*/  USHF.L.U32 UR6, UR6, 0x1, URZ ;  /* 0x0000000106067899 */ /* 0x000fe4000800063f */
[----:B0-----:R-:W-:Y:S02]  /*01e0*/  ULEA UR8, UR8, UR4, 0x18 ;  /* 0x0000000408087291 */ /* 0x001fe4000f8ec03f */
[----:B------:R-:W-:-:S04]  /*01f0*/  UIADD3 UR4, -UR5, 0x100000, URZ ;  /* 0x0010000005047890 */ /* 0x000fc8000fffe13f */
[----:B------:R-:W-:Y:S02]  /*0200*/  USHF.L.U32 UR5, UR4, 0xb, URZ ;  /* 0x0000000b04057899 */ /* 0x000fe4000800063f */
[----:B------:R-:W-:Y:S01]  /*0210*/  USHF.L.U32 UR4, UR4, 0x1, URZ ;  /* 0x0000000104047899 */ /* 0x000fe2000800063f */
[----:B------:R-:W0:Y:S11]  /*0220*/  FENCE.VIEW.ASYNC.S ;  /* 0x00000000000073c6 */ /* 0x000e360000000000 */
[----:B0-----:R0:W1:Y:S01]  /*0230*/  SYNCS.EXCH.64 URZ, [UR8], UR4 ;  /* 0x00000004083f75b2 */ /* 0x0010620008000100 */
[----:B------:R0:W2:Y:S01]  /*0240*/  SYNCS.EXCH.64 URZ, [UR8+0x20], UR6 ;  /* 0x00002006083f75b2 */ /* 0x0000a20008000100 */
[----:B------:R0:W3:Y:S01]  /*0250*/  SYNCS.EXCH.64 URZ, [UR8+0x8], UR4 ;  /* 0x00000804083f75b2 */ /* 0x0000e20008000100 */
[----:B------:R0:W4:Y:S01]  /*0260*/  SYNCS.EXCH.64 URZ, [UR8+0x28], UR6 ;  /* 0x00002806083f75b2 */ /* 0x0001220008000100 */
[----:B------:R0:W0:Y:S01]  /*0270*/  SYNCS.EXCH.64 URZ, [UR8+0x10], UR4 ;  /* 0x00001004083f75b2 */ /* 0x0000220008000100 */
[----:B------:R0:W0:Y:S01]  /*0280*/  SYNCS.EXCH.64 URZ, [UR8+0x30], UR6 ;  /* 0x00003006083f75b2 */ /* 0x0000220008000100 */
[----:B------:R0:W0:Y:S01]  /*0290*/  SYNCS.EXCH.64 URZ, [UR8+0x18], UR4 ;  /* 0x00001804083f75b2 */ /* 0x0000220008000100 */
[----:B------:R0:W0:Y:S01]  /*02a0*/  SYNCS.EXCH.64 URZ, [UR8+0x38], UR6 ;  /* 0x00003806083f75b2 */ /* 0x0000220008000100 */
[----:B------:R-:W-:Y:S01]  /*02b0*/  NOP ;  /* 0x0000000000007918 */ /* 0x000fe20000000000 */
.L_x_2:
[----:B------:R-:W5:Y:S01]  /*02c0*/  SHFL.IDX PT, R0, R0, RZ, 0x1f ;  /* 0x00001fff00007589 */ /* 0x000f6200000e0000 */
[----:B------:R-:W-:Y:S01]  /*02d0*/  ELECT P0, URZ, PT ;  /* 0x00000000003f782f */ /* 0x000fe20003800000 */
[----:B------:R-:W1:Y:S01]  /*02e0*/  LDC R2, c[0x0][0x65c] ;  /* 0x00019700ff027b82 */ /* 0x000e620000000800 */
[----:B0-----:R-:W-:Y:S01]  /*02f0*/  UMOV UR4, 0x20 ;  /* 0x0000002000047882 */ /* 0x001fe20000000000 */
[----:B------:R-:W0:Y:S01]  /*0300*/  S2R R3, SR_CTAID.Y ;  /* 0x0000000000037919 */ /* 0x000e220000002600 */
[----:B------:R-:W-:Y:S01]  /*0310*/  NOP ;  /* 0x0000000000007918 */ /* 0x000fe20000000000 */
[----:B------:R-:W-:Y:S01]  /*0320*/  ISETP.NE.AND P2, PT, R10, RZ, PT ;  /* 0x000000ff0a00720c */ /* 0x000fe20003f45270 */
[----:B------:R-:W-:Y:S01]  /*0330*/  NOP ;  /* 0x0000000000007918 */ /* 0x000fe20000000000 */
[----:B------:R-:W2:Y:S01]  /*0340*/  S2R R6, SR_CTAID.X ;  /* 0x0000000000067919 */ /* 0x000ea20000002500 */
[----:B------:R-:W-:Y:S01]  /*0350*/  IMAD.MOV.U32 R7, RZ, RZ, RZ ;  /* 0x000000ffff077224 */ /* 0x000fe200078e00ff */
[----:B-----5:R-:W-:-:S02]  /*0360*/  ISETP.NE.OR P0, PT, R0, RZ, !P0 ;  /* 0x000000ff0000720c */ /* 0x020fc40004705670 */
[----:B-1----:R-:W-:-:S04]  /*0370*/  ISETP.NE.AND P3, PT, R2, 0x1, PT ;  /* 0x000000010200780c */ /* 0x002fc80003f65270 */
[----:B------:R-:W-:Y:S02]  /*0380*/  P2R R0, PR, RZ, 0x8 ;  /* 0x00000008ff007803 */ /* 0x000fe40000000000 */
[----:B------:R-:W-:-:S04]  /*0390*/  SHF.R.S32.HI R0, RZ, 0x1f, R5 ;  /* 0x0000001fff007819 */ /* 0x000fc80000011405 */
[----:B------:R-:W-:Y:S01]  /*03a0*/  LEA.HI R0, R0, R5, RZ, 0x2 ;  /* 0x0000000500007211 */ /* 0x000fe200078f10ff */
[----:B------:R-:W-:Y:S01]  /*03b0*/  VOTEU.ALL UP0, P0 ;  /* 0x00000000003f7886 */ /* 0x000fe20000000000 */
[----:B------:R-:W-:Y:S01]  /*03c0*/  VOTEU.ALL UP1, P0 ;  /* 0x00000000003f7886 */ /* 0x000fe20000020000 */
[----:B------:R-:W2:Y:S01]  /*03d0*/  @P3 LDC R17, c[0x0][0x10] ;  /* 0x00000400ff113b82 */ /* 0x000ea20000000800 */
[----:B------:R-:W-:Y:S01]  /*03e0*/  LOP3.LUT R0, R0, 0xfffffffc, RZ, 0xc0, !PT ;  /* 0xfffffffc00007812 */ /* 0x000fe200078ec0ff */
[----:B0-----:R-:W-:Y:S01]  /*03f0*/  @P3 IMAD.MOV.U32 R8, RZ, RZ, R3 ;  /* 0x000000ffff083224 */ /* 0x001fe200078e0003 */
[----:B------:R-:W-:Y:S01]  /*0400*/  @!UP0 UMOV UR6, 0x400 ;  /* 0x0000040000068882 */ /* 0x000fe20000000000 */
[----:B------:R-:W-:-:S04]  /*0410*/  @!UP0 UIADD3 UR4, -UR4, 0x100000, URZ ;  /* 0x0010000004048890 */ /* 0x000fc8000fffe13f */
[----:B------:R-:W-:Y:S02]  /*0420*/  @!UP0 USHF.L.U32 UR5, UR4, 0xb, URZ ;  /* 0x0000000b04058899 */ /* 0x000fe4000800063f */
[----:B------:R-:W-:Y:S01]  /*0430*/  @!UP0 USHF.L.U32 UR4, UR4, 0x1, URZ ;  /* 0x0000000104048899 */ /* 0x000fe2000800063f */
[----:B------:R-:W-:Y:S02]  /*0440*/  @P3 IMAD.MOV.U32 R9, RZ, RZ, RZ ;  /* 0x000000ffff093224 */ /* 0x000fe400078e00ff */
[----:B------:R-:W-:Y:S01]  /*0450*/  IMAD.IADD R0, R5, 0x1, -R0 ;  /* 0x0000000105007824 */ /* 0x000fe200078e0a00 */
[----:B------:R-:W0:Y:S01]  /*0460*/  @!UP0 S2UR UR7, SR_CgaCtaId ;  /* 0x00000000000789c3 */ /* 0x000e220000008800 */
[----:B------:R-:W-:-:S03]  /*0470*/  @P3 IMAD.MOV.U32 R5, RZ, RZ, RZ ;  /* 0x000000ffff053224 */ /* 0x000fc600078e00ff */
[----:B------:R-:W-:-:S04]  /*0480*/  ISETP.NE.AND P1, PT, R0, 0x3, PT ;  /* 0x000000030000780c */ /* 0x000fc80003f25270 */
[----:B------:R-:W1:Y:S01]  /*0490*/  @!P3 LDC R11, c[0x0][0xc] ;  /* 0x00000300ff0bbb82 */ /* 0x000e620000000800 */
[----:B--2---:R-:W-:-:S04]  /*04a0*/  @P3 IMAD.WIDE.U32 R16, R6, R17, R8 ;  /* 0x0000001106103225 */ /* 0x004fc800078e0008 */
[----:B------:R-:W-:Y:S01]  /*04b0*/  @P3 IMAD.IADD R17, R17, 0x1, R5 ;  /* 0x0000000111113824 */ /* 0x000fe200078e0205 */
[----:B------:R-:W-:Y:S01]  /*04c0*/  LOP3.LUT R5, R4, 0x7f, RZ, 0xc0, !PT ;  /* 0x0000007f04057812 */ /* 0x000fe200078ec0ff */
[----:B0-----:R-:W-:Y:S01]  /*04d0*/  @!UP0 ULEA UR8, UR7, UR6, 0x18 ;  /* 0x0000000607088291 */ /* 0x001fe2000f8ec03f */
[----:B------:R-:W-:Y:S02]  /*04e0*/  VOTEU.ALL UP0, P0 ;  /* 0x00000000003f7886 */ /* 0x000fe40000000000 */
[----:B------:R-:W-:Y:S01]  /*04f0*/  ULDC UR6, c[0x0][0xc] ;  /* 0x0000030000067ab9 */ /* 0x000fe20000000800 */
[----:B------:R-:W-:Y:S01]  /*0500*/  ISETP.EQ.OR P0, PT, R0, RZ, !P1 ;  /* 0x000000ff0000720c */ /* 0x000fe20004f02670 */
[----:B------:R-:W-:-:S03]  /*0510*/  ULDC UR7, c[0x0][0x10] ;  /* 0x0000040000077ab9 */ /* 0x000fc60000000800 */
[C---:B------:R-:W-:Y:S01]  /*0520*/  ISETP.EQ.AND P0, PT, R10.reuse, RZ, P0 ;  /* 0x000000ff0a00720c */ /* 0x040fe20000702270 */
[----:B------:R-:W-:Y:S02]  /*0530*/  VIADD R10, R10, 0xffffffff ;  /* 0xffffffff0a0a7836 */ /* 0x000fe40000000000 */
[----:B-1----:R-:W-:Y:S01]  /*0540*/  @!P3 IMAD.WIDE.U32 R8, R11, R3, R6 ;  /* 0x000000030b08b225 */ /* 0x002fe200078e0006 */
[----:B------:R-:W0:Y:S02]  /*0550*/  FENCE.VIEW.ASYNC.S ;  /* 0x00000000000073c6 */ /* 0x000e240000000000 */
[----:B0-----:R-:W3:Y:S01]  /*0560*/  @!UP0 SYNCS.EXCH.64 URZ, [UR8+0x50], UR4 ;  /* 0x00005004083f85b2 */ /* 0x001ee20008000100 */
[----:B------:R-:W-:Y:S02]  /*0570*/  SEL R18, RZ, 0x1, !P0 ;  /* 0x00000001ff127807 */ /* 0x000fe40004000000 */
[----:B------:R-:W-:Y:S01]  /*0580*/  ISETP.GE.U32.AND P1, PT, R10, 0x2, PT ;  /* 0x000000020a00780c */ /* 0x000fe20003f26070 */
[----:B------:R-:W-:-:S02]  /*0590*/  @!P3 IMAD.MOV.U32 R16, RZ, RZ, R8 ;  /* 0x000000ffff10b224 */ /* 0x000fc400078e0008 */
[----:B------:R-:W-:Y:S01]  /*05a0*/  @!P3 IMAD.MOV.U32 R17, RZ, RZ, R9 ;  /* 0x000000ffff11b224 */ /* 0x000fe200078e0009 */
[----:B------:R-:W-:Y:S01]  /*05b0*/  SEL R18, R18, 0x2, P1 ;  /* 0x0000000212127807 */ /* 0x000fe20000800000 */
[----:B------:R0:W3:Y:S01]  /*05c0*/  @!UP1 SYNCS.EXCH.64 URZ, [UR8+0x58], UR4 ;  /* 0x00005804083f95b2 */ /* 0x0000e20008000100 */
[----:B------:R-:W-:Y:S01]  /*05d0*/  NOP ;  /* 0x0000000000007918 */ /* 0x000fe20000000000 */
[----:B0-----:R-:W-:-:S03]  /*05e0*/  UIMAD.WIDE.U32 UR4, UR6, UR7, URZ ;  /* 0x00000007060472a5 */ /* 0x001fc6000f8e003f */
[----:B------:R-:W-:Y:S02]  /*05f0*/  ULDC UR6, c[0x0][0x14] ;  /* 0x0000050000067ab9 */ /* 0x000fe40000000800 */
[----:B------:R-:W-:Y:S02]  /*0600*/  UIMAD.WIDE.U32 UR38, UR4, UR6, URZ ;  /* 0x00000006042672a5 */ /* 0x000fe4000f8e003f */
[----:B------:R-:W-:-:S04]  /*0610*/  UIMAD UR41, UR5, UR6, URZ ;  /* 0x00000006052972a4 */ /* 0x000fc8000f8e023f */
[----:B------:R-:W-:Y:S01]  /*0620*/  UIADD3 UR41, UR39, UR41, URZ ;  /* 0x0000002927297290 */ /* 0x000fe2000fffe03f */
[----:B---34-:R-:W-:Y:S06]  /*0630*/  BAR.SYNC.DEFER_BLOCKING 0x0 ;  /* 0x0000000000007b1d */ /* 0x018fec0000010000 */
[----:B------:R-:W-:Y:S05]  /*0640*/  @!P2 BRA `(.L_x_3) ;  /* 0x0000004000e0a947 */ /* 0x000fea0003800000 */
[----:B------:R-:W-:-:S13]  /*0650*/  ISETP.GT.U32.AND P0, PT, R10, 0x1, PT ;  /* 0x000000010a00780c */ /* 0x000fda0003f04070 */
[----:B------:R-:W-:Y:S05]  /*0660*/  @P0 EXIT ;  /* 0x000000000000094d */ /* 0x000fea0003800000 */
[----:B------:R-:W-:Y:S01]  /*0670*/  ULDC.64 UR4, c[0x0][0x650] ;  /* 0x0001940000047ab9 */ /* 0x000fe20000000a00 */
[----:B------:R-:W-:Y:S01]  /*0680*/  PRMT R0, RZ, 0x7610, R0 ;  /* 0x00007610ff007816 */ /* 0x000fe20000000000 */
[----:B------:R-:W-:Y:S01]  /*0690*/  IMAD.MOV.U32 R69, RZ, RZ, -0x1 ;  /* 0xffffffffff457424 */ /* 0x000fe200078e00ff */
[----:B------:R-:W-:Y:S01]  /*06a0*/  ISETP.GE.U32.AND P0, PT, R16, UR4, PT ;  /* 0x0000000410007c0c */ /* 0x000fe2000bf06070 */
[----:B------:R-:W-:Y:S02]  /*06b0*/  IMAD.MOV.U32 R68, RZ, RZ, -0x1 ;  /* 0xffffffffff447424 */ /* 0x000fe400078e00ff */
[----:B------:R-:W-:Y:S01]  /*06c0*/  IMAD.MOV.U32 R67, RZ, RZ, -0x1 ;  /* 0xffffffffff437424 */ /* 0x000fe200078e00ff */
[----:B------:R-:W-:-:S13]  /*06d0*/  ISETP.GE.U32.AND.EX P0, PT, R17, UR5, PT, P0 ;  /* 0x0000000511007c0c */ /* 0x000fda000bf06100 */
[----:B------:R-:W-:Y:S05]  /*06e0*/  @P0 BRA `(.L_x_4) ;  /* 0x0000000400540947 */ /* 0x000fea0003800000 */
[----:B------:R-:W0:Y:S01]  /*06f0*/  LDC.64 R20, c[0x0][0x628] ;  /* 0x00018a00ff147b82 */ /* 0x000e220000000a00 */
[----:B------:R-:W-:Y:S02]  /*0700*/  IMAD.MOV.U32 R8, RZ, RZ, R16 ;  /* 0x000000ffff087224 */ /* 0x000fe400078e0010 */
[----:B------:R-:W-:-:S05]  /*0710*/  IMAD.MOV.U32 R9, RZ, RZ, R17 ;  /* 0x000000ffff097224 */ /* 0x000fca00078e0011 */
[----:B------:R-:W1:Y:S08]  /*0720*/  LDC R0, c[0x0][0x630] ;  /* 0x00018c00ff007b82 */ /* 0x000e700000000800 */
[----:B------:R-:W2:Y:S01]  /*0730*/  LDC.64 R22, c[0x0][0x620] ;  /* 0x00018800ff167b82 */ /* 0x000ea20000000a00 */
[----:B0-----:R-:W-:-:S04]  /*0740*/  ISETP.NE.U32.AND P0, PT, R20, RZ, PT ;  /* 0x000000ff1400720c */ /* 0x001fc80003f05070 */
[----:B------:R-:W-:-:S13]  /*0750*/  ISETP.NE.AND.EX P0, PT, R21, RZ, PT, P0 ;  /* 0x000000ff1500720c */ /* 0x000fda0003f05300 */
[----:B-12---:R-:W-:Y:S05]  /*0760*/  @!P0 BRA `(.L_x_5) ;  /* 0x0000000000288947 */ /* 0x006fea0003800000 */
[----:B------:R-:W0:Y:S02]  /*0770*/  LDC R13, c[0x0][0x634] ;  /* 0x00018d00ff0d7b82 */ /* 0x000e240000000800 */
[----:B0-----:R-:W-:-:S05]  /*0780*/  IADD3 R13, P0, R16, R13, RZ ;  /* 0x0000000d100d7210 */ /* 0x001fca0007f1e0ff */
[----:B------:R-:W-:-:S04]  /*0790*/  IMAD.X R15, RZ, RZ, R17, P0 ;  /* 0x000000ffff0f7224 */ /* 0x000fc800000e0611 */
[----:B------:R-:W-:-:S04]  /*07a0*/  IMAD.WIDE.U32 R8, R15, R20, RZ ;  /* 0x000000140f087225 */ /* 0x000fc800078e00ff */
[----:B------:R-:W-:-:S04]  /*07b0*/  IMAD.WIDE.U32 R10, P0, R13, R21, R8 ;  /* 0x000000150d0a7225 */ /* 0x000fc80007800008 */
[----:B------:R-:W-:-:S04]  /*07c0*/  IMAD.WIDE.U32 R8, R13, R20, RZ ;  /* 0x000000140d087225 */ /* 0x000fc800078e00ff */
[----:B------:R-:W-:Y:S01]  /*07d0*/  IMAD.X R13, RZ, RZ, RZ, P0 ;  /* 0x000000ffff0d7224 */ /* 0x000fe200000e06ff */
[----:B------:R-:W-:Y:S01]  /*07e0*/  IADD3 RZ, P0, R9, R10, RZ ;  /* 0x0000000a09ff7210 */ /* 0x000fe20007f1e0ff */
[----:B------:R-:W-:-:S04]  /*07f0*/  IMAD.MOV.U32 R12, RZ, RZ, R11 ;  /* 0x000000ffff0c7224 */ /* 0x000fc800078e000b */
[----:B------:R-:W-:-:S08]  /*0800*/  IMAD.WIDE.U32.X R8, R15, R21, R12, P0 ;  /* 0x000000150f087225 */ /* 0x000fd000000e040c */
.L_x_5:
[-CC-:B------:R-:W-:Y:S01]  /*0810*/  SHF.R.U64 R67, R8, R0.reuse, R9.reuse ;  /* 0x0000000008437219 */ /* 0x180fe20000001209 */
[----:B------:R-:W0:Y:S01]  /*0820*/  LDC R12, c[0x0][0x618] ;  /* 0x00018600ff0c7b82 */ /* 0x000e220000000800 */
[----:B------:R-:W-:Y:S01]  /*0830*/  SHF.R.U32.HI R7, RZ, R0, R9 ;  /* 0x00000000ff077219 */ /* 0x000fe20000011609 */
[----:B------:R-:W-:Y:S01]  /*0840*/  ULDC UR4, c[0x0][0x150] ;  /* 0x0000540000047ab9 */ /* 0x000fe20000000800 */
[----:B------:R-:W-:Y:S02]  /*0850*/  IADD3 R11, P0, RZ, -R67, RZ ;  /* 0x80000043ff0b7210 */ /* 0x000fe40007f1e0ff */
[----:B------:R-:W-:-:S03]  /*0860*/  I2FP.F32.U32 R0, R6 ;  /* 0x0000000600007245 */ /* 0x000fc60000201000 */
[----:B------:R-:W1:Y:S01]  /*0870*/  LDC.64 R30, c[0x0][0x640] ;  /* 0x00019000ff1e7b82 */ /* 0x000e620000000a00 */
[----:B------:R-:W-:Y:S02]  /*0880*/  IMAD.X R13, RZ, RZ, ~R7, P0 ;  /* 0x000000ffff0d7224 */ /* 0x000fe400000e0e07 */
[----:B------:R-:W-:Y:S01]  /*0890*/  FMUL R0, R0, UR4 ;  /* 0x0000000400007c20 */ /* 0x000fe20008400000 */
[----:B------:R-:W-:Y:S01]  /*08a0*/  IMAD.WIDE.U32 R8, R11, R22, R16 ;  /* 0x000000160b087225 */ /* 0x000fe200078e0010 */
[----:B------:R-:W-:-:S03]  /*08b0*/  ULDC UR4, c[0x0][0x154] ;  /* 0x0000550000047ab9 */ /* 0x000fc60000000800 */
[----:B------:R-:W-:Y:S01]  /*08c0*/  IMAD R10, R13, R22, RZ ;  /* 0x000000160d0a7224 */ /* 0x000fe200078e02ff */
[----:B------:R-:W2:Y:S01]  /*08d0*/  LDC R7, c[0x0][0x144] ;  /* 0x00005100ff077b82 */ /* 0x000ea20000000800 */
[----:B------:R-:W3:Y:S02]  /*08e0*/  F2I.U32.TRUNC.NTZ R0, R0 ;  /* 0x0000000000007305 */ /* 0x000ee4000020f000 */
[----:B------:R-:W-:-:S04]  /*08f0*/  IMAD R11, R11, R23, R10 ;  /* 0x000000170b0b7224 */ /* 0x000fc800078e020a */
[----:B------:R-:W-:Y:S01]  /*0900*/  IMAD.IADD R9, R9, 0x1, R11 ;  /* 0x0000000109097824 */ /* 0x000fe200078e020b */
[----:B------:R-:W4:Y:S01]  /*0910*/  LDC R24, c[0x0][0x608] ;  /* 0x00018200ff187b82 */ /* 0x000f220000000800 */
[----:B------:R-:W-:-:S03]  /*0920*/  IMAD.MOV.U32 R11, RZ, RZ, -0x1 ;  /* 0xffffffffff0b7424 */ /* 0x000fc600078e00ff */
[-CC-:B0-----:R-:W-:Y:S02]  /*0930*/  SHF.R.U64 R22, R8, R12.reuse, R9.reuse ;  /* 0x0000000c08167219 */ /* 0x181fe40000001209 */
[----:B------:R-:W-:Y:S02]  /*0940*/  I2FP.F32.U32 R8, R3 ;  /* 0x0000000300087245 */ /* 0x000fe40000201000 */
[----:B------:R-:W0:Y:S01]  /*0950*/  LDC R28, c[0x0][0x658] ;  /* 0x00019600ff1c7b82 */ /* 0x000e220000000800 */
[----:B-1----:R-:W-:Y:S01]  /*0960*/  ISETP.NE.U32.AND P0, PT, R30, RZ, PT ;  /* 0x000000ff1e00720c */ /* 0x002fe20003f05070 */
[----:B---3--:R-:W-:Y:S02]  /*0970*/  IMAD.MOV R10, RZ, RZ, -R0 ;  /* 0x000000ffff0a7224 */ /* 0x008fe400078e0a00 */
[----:B------:R-:W-:Y:S01]  /*0980*/  FMUL R8, R8, UR4 ;  /* 0x0000000408087c20 */ /* 0x000fe20008400000 */
[----:B------:R-:W-:Y:S02]  /*0990*/  SHF.R.U32.HI R9, RZ, R12, R9 ;  /* 0x0000000cff097219 */ /* 0x000fe40000011609 */
[----:B------:R-:W-:Y:S01]  /*09a0*/  ISETP.NE.AND.EX P0, PT, R31, RZ, PT, P0 ;  /* 0x000000ff1f00720c */ /* 0x000fe20003f05300 */
[----:B------:R1:W3:Y:S01]  /*09b0*/  F2I.U32.TRUNC.NTZ R15, R8 ;  /* 0x00000008000f7305 */ /* 0x0002e2000020f000 */
[----:B------:R-:W1:Y:S01]  /*09c0*/  LDC R20, c[0x0][0x148] ;  /* 0x00005200ff147b82 */ /* 0x000e620000000800 */
[----:B--2---:R-:W-:-:S07]  /*09d0*/  IMAD R0, R7, R10, R6 ;  /* 0x0000000a07007224 */ /* 0x004fce00078e0206 */
[----:B------:R-:W2:Y:S01]  /*09e0*/  LDC R26, c[0x0][0x600] ;  /* 0x00018000ff1a7b82 */ /* 0x000ea20000000800 */
[-CC-:B----4-:R-:W-:Y:S02]  /*09f0*/  SHF.R.U64 R32, R22, R24.reuse, R9.reuse ;  /* 0x0000001816207219 */ /* 0x190fe40000001209 */
[----:B------:R-:W-:Y:S01]  /*0a00*/  SHF.R.U32.HI R7, RZ, R24, R9 ;  /* 0x00000018ff077219 */ /* 0x000fe20000011609 */
[----:B------:R-:W-:-:S04]  /*0a10*/  IMAD.MOV.U32 R9, RZ, RZ, 0x1 ;  /* 0x00000001ff097424 */ /* 0x000fc800078e00ff */
[----:B------:R-:W4:Y:S01]  /*0a20*/  LDC R21, c[0x0][0x648] ;  /* 0x00019200ff157b82 */ /* 0x000f220000000800 */
[-C--:B0-----:R-:W-:Y:S02]  /*0a30*/  SHF.L.U32 R6, R11, R28.reuse, RZ ;  /* 0x0000001c0b067219 */ /* 0x081fe400000006ff */
[--C-:B------:R-:W-:Y:S02]  /*0a40*/  SHF.R.U64 R24, R32, R28, R7.reuse ;  /* 0x0000001c20187219 */ /* 0x100fe40000001207 */
[----:B------:R-:W-:Y:S02]  /*0a50*/  LOP3.LUT R13, RZ, R6, RZ, 0x33, !PT ;  /* 0x00000006ff0d7212 */ /* 0x000fe400078e33ff */
[-C--:B------:R-:W-:Y:S01]  /*0a60*/  SHF.R.U32.HI R7, RZ, R28.reuse, R7 ;  /* 0x0000001cff077219 */ /* 0x080fe20000011607 */
[----:B------:R-:W0:Y:S01]  /*0a70*/  LDC R23, c[0x0][0x638] ;  /* 0x00018e00ff177b82 */ /* 0x000e220000000800 */
[----:B------:R-:W-:Y:S01]  /*0a80*/  SHF.L.U32 R12, R9, R28, RZ ;  /* 0x0000001c090c7219 */ /* 0x000fe200000006ff */
[----:B------:R-:W-:-:S06]  /*0a90*/  IMAD.MOV.U32 R6, RZ, RZ, R24 ;  /* 0x000000ffff067224 */ /* 0x000fcc00078e0018 */
[----:B------:R-:W0:Y:S01]  /*0aa0*/  LDC R69, c[0x0][0x610] ;  /* 0x00018400ff457b82 */ /* 0x000e220000000800 */
[----:B-1-3--:R-:W-:Y:S05]  /*0ab0*/  @!P0 BRA `(.L_x_6) ;  /* 0x0000000000288947 */ /* 0x00afea0003800000 */
[----:B------:R-:W1:Y:S02]  /*0ac0*/  LDC R11, c[0x0][0x64c] ;  /* 0x00019300ff0b7b82 */ /* 0x000e640000000800 */
[----:B-1----:R-:W-:-:S05]  /*0ad0*/  IADD3 R11, P0, R24, R11, RZ ;  /* 0x0000000b180b7210 */ /* 0x002fca0007f1e0ff */
        /* <DEDUP_REMOVED lines=8> */
.L_x_6:
[----:B----4-:R-:W-:Y:S01]  /*0b60*/  SHF.R.U64 R6, R6, R21, R7 ;  /* 0x0000001506067219 */ /* 0x010fe20000001207 */
[----:B--2---:R-:W-:Y:S01]  /*0b70*/  VIADD R7, R26, 0xffffffff ;  /* 0xffffffff1a077836 */ /* 0x004fe20000000000 */
[----:B------:R-:W-:Y:S01]  /*0b80*/  LOP3.LUT R13, R32, R13, RZ, 0xc0, !PT ;  /* 0x0000000d200d7212 */ /* 0x000fe200078ec0ff */
[----:B------:R-:W-:Y:S02]  /*0b90*/  IMAD.MOV R15, RZ, RZ, -R15 ;  /* 0x000000ffff0f7224 */ /* 0x000fe400078e0a0f */
[----:B------:R-:W-:Y:S02]  /*0ba0*/  IMAD.MOV R8, RZ, RZ, -R6 ;  /* 0x000000ffff087224 */ /* 0x000fe400078e0a06 */
[----:B------:R-:W-:Y:S01]  /*0bb0*/  IMAD R13, R12, R6, R13 ;  /* 0x000000060c0d7224 */ /* 0x000fe200078e020d */
[----:B------:R-:W-:Y:S01]  /*0bc0*/  LOP3.LUT R6, R22, R7, RZ, 0xc0, !PT ;  /* 0x0000000716067212 */ /* 0x000fe200078ec0ff */
[----:B------:R-:W-:Y:S02]  /*0bd0*/  @P3 IMAD R0, R20, R15, R3 ;  /* 0x0000000f14003224 */ /* 0x000fe400078e0203 */
[----:B0-----:R-:W-:-:S02]  /*0be0*/  IMAD R3, R8, R23, R24 ;  /* 0x0000001708037224 */ /* 0x001fc400078e0218 */
[----:B------:R-:W-:Y:S02]  /*0bf0*/  IMAD R69, R13, R69, R0 ;  /* 0x000000450d457224 */ /* 0x000fe400078e0200 */
[----:B------:R-:W-:Y:S02]  /*0c00*/  IMAD R6, R3, R26, R6 ;  /* 0x0000001a03067224 */ /* 0x000fe400078e0206 */
[----:B------:R-:W-:-:S03]  /*0c10*/  IMAD.MOV.U32 R0, RZ, RZ, 0x1 ;  /* 0x00000001ff007424 */ /* 0x000fc600078e00ff */
[----:B------:R-:W-:Y:S02]  /*0c20*/  SEL R68, R6, R69, !P3 ;  /* 0x0000004506447207 */ /* 0x000fe40005800000 */
[----:B------:R-:W-:-:S07]  /*0c30*/  SEL R69, R69, R6, !P3 ;  /* 0x0000000645457207 */ /* 0x000fce0005800000 */
.L_x_4:
[----:B------:R-:W-:-:S08]  /*0c40*/  NOP ;  /* 0x0000000000007918 */ /* 0x000fd00000000000 */
[----:B------:R-:W0:Y:S02]  /*0c50*/  USETMAXREG.TRY_ALLOC.CTAPOOL UP0, 0xe8 ;  /* 0x000000e8000079c8 */ /* 0x000e240008000600 */
[----:B0-----:R-:W-:-:S13]  /*0c60*/  PLOP3.LUT P0, PT, PT, PT, UP0, 0x80, 0x0 ;  /* 0x000000000000781c */ /* 0x001fda0003f0f008 */
[----:B------:R-:W-:Y:S05]  /*0c70*/  @!P0 BRA `(.L_x_4) ;  /* 0xfffffffc00f08947 */ /* 0x000fea000383ffff */
[----:B------:R-:W-:Y:S01]  /*0c80*/  ULDC.64 UR4, c[0x0][0x598] ;  /* 0x0001660000047ab9 */ /* 0x000fe20000000a00 */
[----:B------:R-:W-:Y:S01]  /*0c90*/  ULDC.64 UR36, c[0x0][0x208] ;  /* 0x0000820000247ab9 */ /* 0x000fe20000000a00 */
[----:B------:R-:W-:-:S04]  /*0ca0*/  ISETP.NE.U32.AND P0, PT, RZ, UR4, PT ;  /* 0x00000004ff007c0c */ /* 0x000fc8000bf05070 */
[----:B------:R-:W-:-:S13]  /*0cb0*/  ISETP.NE.AND.EX P0, PT, RZ, UR5, PT, P0 ;  /* 0x00000005ff007c0c */ /* 0x000fda000bf05300 */
[----:B------:R-:W-:Y:S05]  /*0cc0*/  @!P0 BRA `(.L_x_7) ;  /* 0x00000000001c8947 */ /* 0x000fea0003800000 */
[----:B------:R-:W0:Y:S02]  /*0cd0*/  LDC.64 R6, c[0x0][0x598] ;  /* 0x00016600ff067b82 */ /* 0x000e240000000a00 */
[----:B0-----:R-:W2:Y:S02]  /*0ce0*/  LDG.E.64 R6, desc[UR36][R6.64] ;  /* 0x0000002406067981 */ /* 0x001ea4000c1e1b00 */
[----:B--2---:R-:W-:-:S04]  /*0cf0*/  ISETP.NE.U32.AND P0, PT, R6, RZ, PT ;  /* 0x000000ff0600720c */ /* 0x004fc80003f05070 */
[----:B------:R-:W-:-:S13]  /*0d00*/  ISETP.NE.AND.EX P0, PT, R7, RZ, PT, P0 ;  /* 0x000000ff0700720c */ /* 0x000fda0003f05300 */
[----:B------:R-:W-:Y:S05]  /*0d10*/  @!P0 BRA `(.L_x_7) ;  /* 0x0000000000088947 */ /* 0x000fea0003800000 */
[----:B------:R0:W5:Y:S01]  /*0d20*/  LD.E R19, desc[UR36][R6.64] ;  /* 0x0000002406137980 */ /* 0x000162000c101900 */
[----:B------:R-:W-:Y:S05]  /*0d30*/  BRA `(.L_x_8) ;  /* 0x0000000000247947 */ /* 0x000fea0003800000 */
.L_x_7:
[----:B------:R-:W-:Y:S02]  /*0d40*/  ULDC.64 UR4, c[0x0][0x588] ;  /* 0x0001620000047ab9 */ /* 0x000fe40000000a00 */
[----:B------:R-:W-:-:S04]  /*0d50*/  ISETP.NE.U32.AND P0, PT, RZ, UR4, PT ;  /* 0x00000004ff007c0c */ /* 0x000fc8000bf05070 */
[----:B------:R-:W-:-:S13]  /*0d60*/  ISETP.NE.AND.EX P0, PT, RZ, UR5, PT, P0 ;  /* 0x00000005ff007c0c */ /* 0x000fda000bf05300 */
[----:B------:R-:W-:Y:S05]  /*0d70*/  @!P0 BRA `(.L_x_9) ;  /* 0x00000000000c8947 */ /* 0x000fea0003800000 */
[----:B------:R-:W0:Y:S02]  /*0d80*/  LDC.64 R6, c[0x0][0x588] ;  /* 0x00016200ff067b82 */ /* 0x000e240000000a00 */
[----:B0-----:R1:W5:Y:S01]  /*0d90*/  LDG.E R19, desc[UR36][R6.64] ;  /* 0x0000002406137981 */ /* 0x001362000c1e1900 */
[----:B------:R-:W-:Y:S05]  /*0da0*/  BRA `(.L_x_8) ;  /* 0x0000000000087947 */ /* 0x000fea0003800000 */
.L_x_9:
[----:B------:R-:W-:Y:S02]  /*0db0*/  ULDC UR4, c[0x0][0x580] ;  /* 0x0001600000047ab9 */ /* 0x000fe40000000800 */
[----:B------:R-:W-:-:S07]  /*0dc0*/  IMAD.U32 R19, RZ, RZ, UR4 ;  /* 0x00000004ff137e24 */ /* 0x000fce000f8e00ff */
.L_x_8:
[----:B------:R-:W-:Y:S02]  /*0dd0*/  ULDC.64 UR4, c[0x0][0x5a0] ;  /* 0x0001680000047ab9 */ /* 0x000fe40000000a00 */
[----:B------:R-:W-:-:S04]  /*0de0*/  ISETP.NE.U32.AND P0, PT, RZ, UR4, PT ;  /* 0x00000004ff007c0c */ /* 0x000fc8000bf05070 */
[----:B------:R-:W-:-:S13]  /*0df0*/  ISETP.NE.AND.EX P0, PT, RZ, UR5, PT, P0 ;  /* 0x00000005ff007c0c */ /* 0x000fda000bf05300 */
[----:B------:R-:W-:Y:S05]  /*0e00*/  @!P0 BRA `(.L_x_10) ;  /* 0x00000000001c8947 */ /* 0x000fea0003800000 */
[----:B01----:R-:W0:Y:S02]  /*0e10*/  LDC.64 R6, c[0x0][0x5a0] ;  /* 0x00016800ff067b82 */ /* 0x003e240000000a00 */
[----:B0-----:R-:W2:Y:S02]  /*0e20*/  LDG.E.64 R6, desc[UR36][R6.64] ;  /* 0x0000002406067981 */ /* 0x001ea4000c1e1b00 */
[----:B--2---:R-:W-:-:S04]  /*0e30*/  ISETP.NE.U32.AND P0, PT, R6, RZ, PT ;  /* 0x000000ff0600720c */ /* 0x004fc80003f05070 */
[----:B------:R-:W-:-:S13]  /*0e40*/  ISETP.NE.AND.EX P0, PT, R7, RZ, PT, P0 ;  /* 0x000000ff0700720c */ /* 0x000fda0003f05300 */
[----:B------:R-:W-:Y:S05]  /*0e50*/  @!P0 BRA `(.L_x_10) ;  /* 0x0000000000088947 */ /* 0x000fea0003800000 */
[----:B------:R0:W5:Y:S01]  /*0e60*/  LD.E R56, desc[UR36][R6.64] ;  /* 0x0000002406387980 */ /* 0x000162000c101900 */
[----:B------:R-:W-:Y:S05]  /*0e70*/  BRA `(.L_x_11) ;  /* 0x0000000000247947 */ /* 0x000fea0003800000 */
.L_x_10:
[----:B------:R-:W-:Y:S02]  /*0e80*/  ULDC.64 UR4, c[0x0][0x590] ;  /* 0x0001640000047ab9 */ /* 0x000fe40000000a00 */
[----:B------:R-:W-:-:S04]  /*0e90*/  ISETP.NE.U32.AND P0, PT, RZ, UR4, PT ;  /* 0x00000004ff007c0c */ /* 0x000fc8000bf05070 */
[----:B------:R-:W-:-:S13]  /*0ea0*/  ISETP.NE.AND.EX P0, PT, RZ, UR5, PT, P0 ;  /* 0x00000005ff007c0c */ /* 0x000fda000bf05300 */
[----:B------:R-:W-:Y:S05]  /*0eb0*/  @!P0 BRA `(.L_x_12) ;  /* 0x00000000000c8947 */ /* 0x000fea0003800000 */
[----:B------:R-:W2:Y:S02]  /*0ec0*/  LDC.64 R56, c[0x0][0x590] ;  /* 0x00016400ff387b82 */ /* 0x000ea40000000a00 */
[----:B--2---:R2:W5:Y:S01]  /*0ed0*/  LDG.E R56, desc[UR36][R56.64] ;  /* 0x0000002438387981 */ /* 0x004562000c1e1900 */
[----:B------:R-:W-:Y:S05]  /*0ee0*/  BRA `(.L_x_11) ;  /* 0x0000000000087947 */ /* 0x000fea0003800000 */
.L_x_12:
[----:B------:R-:W-:Y:S02]  /*0ef0*/  ULDC UR4, c[0x0][0x584] ;  /* 0x0001610000047ab9 */ /* 0x000fe40000000800 */
[----:B------:R-:W-:-:S07]  /*0f00*/  IMAD.U32 R56, RZ, RZ, UR4 ;  /* 0x00000004ff387e24 */ /* 0x000fce000f8e00ff */
.L_x_11:
[----:B------:R-:W-:-:S13]  /*0f10*/  LOP3.LUT P0, RZ, R0, 0xff, RZ, 0xc0, !PT ;  /* 0x000000ff00ff7812 */ /* 0x000fda000780c0ff */
[----:B------:R-:W-:Y:S05]  /*0f20*/  @!P0 EXIT ;  /* 0x000000000000894d */ /* 0x000fea0003800000 */
[----:B------:R-:W3:Y:S01]  /*0f30*/  LDC R59, c[0x0][0x658] ;  /* 0x00019600ff3b7b82 */ /* 0x000ee20000000800 */
[----:B------:R-:W-:Y:S01]  /*0f40*/  ULDC.64 UR6, c[0x0][0x288] ;  /* 0x0000a20000067ab9 */ /* 0x000fe20000000a00 */
[----:B------:R-:W-:Y:S01]  /*0f50*/  LOP3.LUT R14, R14, 0x1, RZ, 0xc0, !PT ;  /* 0x000000010e0e7812 */ /* 0x000fe200078ec0ff */
[----:B------:R-:W-:Y:S01]  /*0f60*/  UIADD3 UR4, UR7, 0x3f, URZ ;  /* 0x0000003f07047890 */ /* 0x000fe2000fffe03f */
[----:B------:R-:W-:Y:S01]  /*0f70*/  SHF.R.U32.HI R0, RZ, 0x2, R4 ;  /* 0x00000002ff007819 */ /* 0x000fe20000011604 */
[----:B------:R-:W-:Y:S01]  /*0f80*/  IMAD.U32 R3, RZ, RZ, UR6 ;  /* 0x00000006ff037e24 */ /* 0x000fe2000f8e00ff */
[----:B------:R-:W-:Y:S01]  /*0f90*/  SHF.R.U32.HI R5, RZ, 0x1, R5 ;  /* 0x00000001ff057819 */ /* 0x000fe20000011605 */
[----:B------:R-:W-:Y:S01]  /*0fa0*/  USHF.R.S32.HI UR5, URZ, 0x1f, UR4 ;  /* 0x0000001f3f057899 */ /* 0x000fe20008011404 */
[----:B01----:R-:W0:Y:S01]  /*0fb0*/  LDC.64 R6, c[0x0][0x5c8] ;  /* 0x00017200ff067b82 */ /* 0x003e220000000a00 */
[----:B------:R-:W-:Y:S01]  /*0fc0*/  LOP3.LUT R60, R4, 0x3, RZ, 0xc0, !PT ;  /* 0x00000003043c7812 */ /* 0x000fe200078ec0ff */
[----:B------:R-:W-:Y:S01]  /*0fd0*/  IMAD.SHL.U32 R9, R14, 0x40, RZ ;  /* 0x000000400e097824 */ /* 0x000fe200078e00ff */
[----:B------:R-:W-:Y:S01]  /*0fe0*/  LOP3.LUT R0, R0, 0x7, RZ, 0xc0, !PT ;  /* 0x0000000700007812 */ /* 0x000fe200078ec0ff */
[----:B------:R-:W-:Y:S01]  /*0ff0*/  ULEA.HI UR5, UR5, UR4, URZ, 0x6 ;  /* 0x0000000405057291 */ /* 0x000fe2000f8f303f */
[----:B------:R-:W-:Y:S01]  /*1000*/  LOP3.LUT R5, R5, 0x30, RZ, 0xc0, !PT ;  /* 0x0000003005057812 */ /* 0x000fe200078ec0ff */
[----:B------:R-:W-:Y:S01]  /*1010*/  IMAD R60, R60, -0x2, R3 ;  /* 0xfffffffe3c3c7824 */ /* 0x000fe200078e0203 */
[--C-:B------:R-:W-:Y:S01]  /*1020*/  LOP3.LUT R22, R9, 0x40, R0.reuse, 0xe2, !PT ;  /* 0x0000004009167812 */ /* 0x100fe200078ee200 */
[----:B------:R-:W1:Y:S01]  /*1030*/  LDC R63, c[0x0][0x600] ;  /* 0x00018000ff3f7b82 */ /* 0x000e620000000800 */
[----:B------:R-:W-:Y:S01]  /*1040*/  IADD3 R3, RZ, -R5, -R0 ;  /* 0x80000005ff037210 */ /* 0x000fe20007ffe800 */
[----:B------:R-:W-:Y:S01]  /*1050*/  IMAD.MOV.U32 R0, RZ, RZ, -0x1 ;  /* 0xffffffffff007424 */ /* 0x000fe200078e00ff */
[----:B------:R-:W-:Y:S01]  /*1060*/  USHF.R.S32.HI UR43, URZ, 0x6, UR5 ;  /* 0x000000063f2b7899 */ /* 0x000fe20008011405 */
[----:B------:R-:W-:Y:S01]  /*1070*/  IMAD.MOV.U32 R8, RZ, RZ, 0x1 ;  /* 0x00000001ff087424 */ /* 0x000fe200078e00ff */
[----:B------:R-:W-:Y:S01]  /*1080*/  LOP3.LUT R62, R4, 0x80, RZ, 0xc0, !PT ;  /* 0x00000080043e7812 */ /* 0x000fe200078ec0ff */
[----:B------:R-:W-:Y:S01]  /*1090*/  IMAD R3, R14, -0x40, R3 ;  /* 0xffffffc00e037824 */ /* 0x000fe200078e0203 */
[----:B------:R-:W-:Y:S01]  /*10a0*/  UISETP.LT.AND UP0, UPT, UR43, 0x1, UPT ;  /* 0x000000012b00788c */ /* 0x000fe2000bf01270 */
[----:B---3--:R-:W-:Y:S01]  /*10b0*/  SHF.L.U32 R0, R0, R59, RZ ;  /* 0x0000003b00007219 */ /* 0x008fe200000006ff */
[----:B------:R-:W-:Y:S01]  /*10c0*/  ULDC UR4, c[0x0][0x284] ;  /* 0x0000a10000047ab9 */ /* 0x000fe20000000800 */
[----:B------:R-:W-:Y:S01]  /*10d0*/  LOP3.LUT R22, R22, R5, RZ, 0xfc, !PT ;  /* 0x0000000516167212 */ /* 0x000fe200078efcff */
[----:B------:R-:W-:Y:S01]  /*10e0*/  USEL UR44, UR43, 0x1, UP0 ;  /* 0x000000012b2c7887 */ /* 0x000fe20008000000 */
[----:B------:R-:W-:Y:S01]  /*10f0*/  SHF.L.U32 R59, R8, R59, RZ ;  /* 0x0000003b083b7219 */ /* 0x000fe200000006ff */
[----:B------:R-:W-:Y:S01]  /*1100*/  IMAD.SHL.U32 R61, R4, 0x2, RZ ;  /* 0x00000002043d7824 */ /* 0x000fe200078e00ff */
[----:B------:R-:W-:Y:S01]  /*1110*/  LOP3.LUT R66, R18, 0x1, RZ, 0xfc, !PT ;  /* 0x0000000112427812 */ /* 0x000fe200078efcff */
[----:B------:R-:W-:Y:S01]  /*1120*/  VIADD R65, R3, UR4 ;  /* 0x0000000403417c36 */ /* 0x000fe20008000000 */
[C---:B0-----:R-:W-:Y:S01]  /*1130*/  SHF.L.U64.HI R58, R6.reuse, 0x3, R7 ;  /* 0x00000003063a7819 */ /* 0x041fe20000010207 */
[----:B--2---:R-:W-:Y:S01]  /*1140*/  IMAD.SHL.U32 R57, R6, 0x8, RZ ;  /* 0x0000000806397824 */ /* 0x004fe200078e00ff */
[----:B------:R-:W-:Y:S01]  /*1150*/  SHF.R.U32.HI R62, RZ, 0x7, R62 ;  /* 0x00000007ff3e7819 */ /* 0x000fe2000001163e */
[----:B------:R-:W-:Y:S01]  /*1160*/  IMAD.MOV.U32 R23, RZ, RZ, RZ ;  /* 0x000000ffff177224 */ /* 0x000fe200078e00ff */
[----:B------:R-:W-:Y:S01]  /*1170*/  LOP3.LUT R64, RZ, R0, RZ, 0x33, !PT ;  /* 0x00000000ff407212 */ /* 0x000fe200078e33ff */
[----:B------:R-:W-:Y:S01]  /*1180*/  UIADD3 UR44, UR43, -UR44, URZ ;  /* 0x8000002c2b2c7290 */ /* 0x000fe2000fffe03f */
[----:B------:R-:W-:Y:S01]  /*1190*/  UMOV UR40, URZ ;  /* 0x0000003f00287c82 */ /* 0x000fe20008000000 */
[----:B-1----:R-:W-:Y:S01]  /*11a0*/  VIADD R63, R63, 0xffffffff ;  /* 0xffffffff3f3f7836 */ /* 0x002fe20000000000 */
[----:B------:R-:W-:-:S09]  /*11b0*/  UMOV UR42, URZ ;  /* 0x0000003f002a7c82 */ /* 0x000fd20008000000 */
.L_x_94:
[----:B0-----:R-:W0:Y:S01]  /*11c0*/  SHFL.IDX PT, R0, R62, RZ, 0x1f ;  /* 0x00001fff3e007589 */ /* 0x001e2200000e0000 */
[----:B-1----:R-:W1:Y:S01]  /*11d0*/  S2UR UR7, SR_CgaCtaId ;  /* 0x00000000000779c3 */ /* 0x002e620000008800 */
[----:B------:R-:W-:Y:S01]  /*11e0*/  UMOV UR6, 0x400 ;  /* 0x0000040000067882 */ /* 0x000fe20000000000 */
[----:B0-----:R-:W-:Y:S01]  /*11f0*/  R2UR UR4, R0 ;  /* 0x00000000000472ca */ /* 0x001fe200000e0000 */
[----:B-1----:R-:W-:-:S12]  /*1200*/  ULEA UR46, UR7, UR6, 0x18 ;  /* 0x00000006072e7291 */ /* 0x002fd8000f8ec03f */
[----:B------:R-:W-:-:S04]  /*1210*/  ULEA.HI UR5, UR4, UR4, URZ, 0x1 ;  /* 0x0000000404057291 */ /* 0x000fc8000f8f083f */
[----:B------:R-:W-:-:S04]  /*1220*/  ULOP3.LUT UR5, UR5, 0x7fffe, URZ, 0xc0, !UPT ;  /* 0x0007fffe05057892 */ /* 0x000fc8000f8ec03f */
[----:B------:R-:W-:-:S03]  /*1230*/  UIADD3 UR5, UR4, -UR5, URZ ;  /* 0x8000000504057290 */ /* 0x000fc6000fffe03f */
[----:B------:R-:W-:Y:S01]  /*1240*/  ULDC UR4, c[0x0][0x28c] ;  /* 0x0000a30000047ab9 */ /* 0x000fe20000000800 */
[----:B------:R-:W-:Y:S01]  /*1250*/  ULEA UR5, UR5, UR46, 0xd ;  /* 0x0000002e05057291 */ /* 0x000fe2000f8e683f */
[----:B------:R-:W-:-:S03]  /*1260*/  ISETP.LT.AND P0, PT, RZ, UR4, PT ;  /* 0x00000004ff007c0c */ /* 0x000fc6000bf01270 */
[----:B------:R-:W-:-:S04]  /*1270*/  UIADD3 UR5, UR5, 0x100, URZ ;  /* 0x0000010005057890 */ /* 0x000fc8000fffe03f */
[----:B------:R-:W-:-:S04]  /*1280*/  USHF.R.U32.HI UR5, URZ, 0x4, UR5 ;  /* 0x000000043f057899 */ /* 0x000fc80008011605 */
[----:B------:R-:W-:-:S04]  /*1290*/  ULOP3.LUT UR5, UR5, 0x3fff, URZ, 0xc0, !UPT ;  /* 0x00003fff05057892 */ /* 0x000fc8000f8ec03f */
[----:B------:R-:W-:Y:S01]  /*12a0*/  ULOP3.LUT UR45, UR5, 0x10000, URZ, 0xfc, !UPT ;  /* 0x00010000052d7892 */ /* 0x000fe2000f8efc3f */
[----:B---345:R-:W-:Y:S11]  /*12b0*/  @P0 BRA `(.L_x_13) ;  /* 0x0000000000400947 */ /* 0x038ff60003800000 */
[----:B------:R-:W-:Y:S01]  /*12c0*/  MOV R0, 0x0 ;  /* 0x0000000000007802 */ /* 0x000fe20000000f00 */
[----:B------:R-:W-:Y:S01]  /*12d0*/  ULDC.64 UR4, c[0x4][0x68] ;  /* 0x01001a0000047ab9 */ /* 0x000fe20000000a00 */
[----:B------:R-:W-:Y:S01]  /*12e0*/  ULDC.64 UR6, c[0x4][0x8] ;  /* 0x0100020000067ab9 */ /* 0x000fe20000000a00 */
[----:B------:R-:W-:Y:S01]  /*12f0*/  IMAD.U32 R4, RZ, RZ, UR4 ;  /* 0x00000004ff047e24 */ /* 0x000fe2000f8e00ff */
[----:B------:R0:W1:Y:S01]  /*1300*/  LDC.64 R14, c[0x4][R0] ;  /* 0x01000000000e7b82 */ /* 0x0000620000000a00 */
[----:B------:R-:W-:Y:S01]  /*1310*/  IMAD.U32 R5, RZ, RZ, UR5 ;  /* 0x00000005ff057e24 */ /* 0x000fe2000f8e00ff */
[----:B------:R-:W-:Y:S01]  /*1320*/  ULDC.64 UR4, c[0x4][0x70] ;  /* 0x01001c0000047ab9 */ /* 0x000fe20000000a00 */
[----:B------:R-:W-:Y:S02]  /*1330*/  IMAD.U32 R10, RZ, RZ, UR6 ;  /* 0x00000006ff0a7e24 */ /* 0x000fe4000f8e00ff */
[----:B------:R-:W-:Y:S02]  /*1340*/  IMAD.U32 R6, RZ, RZ, UR4 ;  /* 0x00000004ff067e24 */ /* 0x000fe4000f8e00ff */
[----:B------:R-:W-:-:S02]  /*1350*/  IMAD.U32 R7, RZ, RZ, UR5 ;  /* 0x00000005ff077e24 */ /* 0x000fc4000f8e00ff */
[----:B------:R-:W-:Y:S02]  /*1360*/  IMAD.U32 R11, RZ, RZ, UR7 ;  /* 0x00000007ff0b7e24 */ /* 0x000fe4000f8e00ff */
[----:B------:R-:W-:Y:S02]  /*1370*/  IMAD.MOV.U32 R8, RZ, RZ, 0x1e1 ;  /* 0x000001e1ff087424 */ /* 0x000fe400078e00ff */
[----:B------:R-:W-:Y:S02]  /*1380*/  IMAD.MOV.U32 R12, RZ, RZ, 0x1 ;  /* 0x00000001ff0c7424 */ /* 0x000fe400078e00ff */
[----:B0-----:R-:W-:-:S07]  /*1390*/  IMAD.MOV.U32 R13, RZ, RZ, RZ ;  /* 0x000000ffff0d7224 */ /* 0x001fce00078e00ff */
[----:B------:R-:W-:-:S07]  /*13a0*/  LEPC R20, `(.L_x_13) ;  /* 0x000000001014794e */ /* 0x000fce0000000000 */
[----:B-1---5:R-:W-:Y:S05]  /*13b0*/  CALL.ABS.NOINC R14 ;  /* 0x000000000e007343 */ /* 0x022fea0003c00000 */
.L_x_13:
[----:B------:R-:W-:-:S13]  /*13c0*/  ISETP.NE.AND P0, PT, R66, 0x3, PT ;  /* 0x000000034200780c */ /* 0x000fda0003f05270 */
[----:B------:R-:W-:Y:S05]  /*13d0*/  @!P0 BRA `(.L_x_14) ;  /* 0x0000000000048947 */ /* 0x000fea0003800000 */
[----:B------:R-:W-:Y:S01]  /*13e0*/  BPT.TRAP 0x1 ;  /* 0x000000040000795c */ /* 0x000fe20000300000 */
.L_x_14:
[----:B------:R-:W-:Y:S02]  /*13f0*/  IMAD.U32 R3, RZ, RZ, UR42 ;  /* 0x0000002aff037e24 */ /* 0x000fe4000f8e00ff */
[----:B------:R-:W-:-:S03]  /*1400*/  IMAD.U32 R0, RZ, RZ, UR40 ;  /* 0x00000028ff007e24 */ /* 0x000fc6000f8e00ff */
[----:B------:R-:W-:Y:S02]  /*1410*/  LEA R3, R3, UR46, 0x3 ;  /* 0x0000002e03037c11 */ /* 0x000fe4000f8e18ff */
[----:B------:R-:W-:-:S04]  /*1420*/  SHF.L.U32 R0, R0, 0x1f, RZ ;  /* 0x0000001f00007819 */ /* 0x000fc800000006ff */
[----:B------:R0:W1:Y:S01]  /*1430*/  SYNCS.PHASECHK.TRANS64.TRYWAIT P1, [R3+URZ], R0 ;  /* 0x00000000030075a7 */ /* 0x000062000802017f */
[----:B------:R-:W-:Y:S05]  /*1440*/  @!P0 BRA `(.L_x_15) ;  /* 0x0000000000048947 */ /* 0x000fea0003800000 */
[----:B------:R-:W-:Y:S01]  /*1450*/  BPT.TRAP 0x1 ;  /* 0x000000040000795c */ /* 0x000fe20000300000 */
.L_x_15:
[----:B------:R-:W-:-:S05]  /*1460*/  IMAD.U32 R4, RZ, RZ, UR44 ;  /* 0x0000002cff047e24 */ /* 0x000fca000f8e00ff */
[----:B------:R-:W-:Y:S01]  /*1470*/  ISETP.GE.AND P2, PT, R4, 0x1, PT ;  /* 0x000000010400780c */ /* 0x000fe20003f46270 */
[----:B-1----:R-:W-:-:S12]  /*1480*/  @P1 BRA `(.L_x_16) ;  /* 0x0000000000081947 */ /* 0x002fd80003800000 */
[----:B------:R-:W1:Y:S02]  /*1490*/  SYNCS.PHASECHK.TRANS64.TRYWAIT P1, [R3+URZ], R0 ;  /* 0x00000000030075a7 */ /* 0x000e64000802017f */
[----:B-1----:R-:W-:Y:S05]  /*14a0*/  @!P1 BRA `(.L_x_17) ;  /* 0x0000004800f09947 */ /* 0x002fea0003800000 */
.L_x_16:
[----:B------:R-:W-:Y:S05]  /*14b0*/  WARPSYNC.ALL ;  /* 0x0000000000007948 */ /* 0x000fea0003800000 */
[----:B------:R-:W-:Y:S01]  /*14c0*/  UIADD3 UR4, UR46, 0x20100, URZ ;  /* 0x000201002e047890 */ /* 0x000fe2000fffe03f */
[----:B------:R-:W-:Y:S01]  /*14d0*/  WARPGROUP.ARRIVE ;  /* 0x00000000000079c5 */ /* 0x000fe20000000000 */
[----:B------:R-:W-:Y:S02]  /*14e0*/  ULEA UR5, UR42, UR45, 0xb ;  /* 0x0000002d2a057291 */ /* 0x000fe4000f8e583f */
[----:B------:R-:W-:Y:S01]  /*14f0*/  USHF.R.U32.HI UR4, URZ, 0x4, UR4 ;  /* 0x000000043f047899 */ /* 0x000fe20008011604 */
[----:B------:R-:W-:Y:S01]  /*1500*/  UMOV UR9, 0x40000040 ;  /* 0x4000004000097882 */ /* 0x000fe20000000000 */
[----:B------:R-:W-:-:S02]  /*1510*/  UMOV UR11, 0x40000040 ;  /* 0x40000040000b7882 */ /* 0x000fc40000000000 */
[----:B------:R-:W-:Y:S01]  /*1520*/  ULOP3.LUT UR4, UR4, 0x3fff, URZ, 0xc0, !UPT ;  /* 0x00003fff04047892 */ /* 0x000fe2000f8ec03f */
[----:B------:R-:W-:-:S03]  /*1530*/  UMOV UR8, UR5 ;  /* 0x0000000500087c82 */ /* 0x000fc60008000000 */
[----:B------:R-:W-:-:S04]  /*1540*/  ULOP3.LUT UR4, UR4, 0x10000, URZ, 0xfc, !UPT ;  /* 0x0001000004047892 */ /* 0x000fc8000f8efc3f */
[----:B------:R-:W-:-:S07]  /*1550*/  ULEA UR6, UR42, UR4, 0xa ;  /* 0x000000042a067291 */ /* 0x000fce000f8e503f */
[----:B------:R-:W-:Y:S02]  /*1560*/  UMOV UR10, UR6 ;  /* 0x00000006000a7c82 */ /* 0x000fe40008000000 */
[----:B------:R-:W-:Y:S01]  /*1570*/  HGMMA.64x64x8.F32.TF32 R24, gdesc[UR8], RZ, !UPT, gsb0 ;  /* 0x04e00000081879f0 */ /* 0x000fe2000c0028ff */
[----:B------:R-:W-:Y:S02]  /*1580*/  UIADD3 UR8, UR5, 0x2, URZ ;  /* 0x0000000205087890 */ /* 0x000fe4000fffe03f */
[----:B------:R-:W-:Y:S01]  /*1590*/  UIADD3 UR10, UR6, 0x2, URZ ;  /* 0x00000002060a7890 */ /* 0x000fe2000fffe03f */
[----:B------:R-:W-:Y:S01]  /*15a0*/  UMOV UR9, 0x40000040 ;  /* 0x4000004000097882 */ /* 0x000fe20000000000 */
[----:B------:R-:W-:Y:S01]  /*15b0*/  UMOV UR11, 0x40000040 ;  /* 0x40000040000b7882 */ /* 0x000fe20000000000 */
[----:B------:R-:W-:Y:S02]  /*15c0*/  WARPGROUP.DEPBAR.LE gsb0, 0x0 ;  /* 0x00008000000079c5 */ /* 0x000fe40000010000 */
[----:B------:R-:W-:-:S06]  /*15d0*/  WARPGROUP.ARRIVE ;  /* 0x00000000000079c5 */ /* 0x000fcc0000000000 */
[----:B------:R-:W-:Y:S01]  /*15e0*/  HGMMA.64x64x8.F32.TF32 R24, gdesc[UR8], R24, gsb0 ;  /* 0x04e00000081879f0 */ /* 0x000fe20008002818 */
        /* <DEDUP_REMOVED lines=41> */
[----:B------:R-:W-:Y:S03]  /*1880*/  HGMMA.64x64x8.F32.TF32 R24, gdesc[UR8], R24, gsb0 ;  /* 0x04e00000081879f0 */ /* 0x000fe60008002818 */
[----:B------:R-:W-:Y:S02]  /*1890*/  WARPGROUP.DEPBAR.LE gsb0, 0x0 ;  /* 0x00008000000079c5 */ /* 0x000fe40000010000 */
[----:B------:R-:W-:Y:S05]  /*18a0*/  @!P2 BRA `(.L_x_18) ;  /* 0x00000004008ca947 */ /* 0x000fea0003800000 */
[----:B------:R-:W-:Y:S01]  /*18b0*/  UIADD3 UR5, UR42, 0x1, URZ ;  /* 0x000000012a057890 */ /* 0x000fe2000fffe03f */
[----:B01----:R-:W-:-:S03]  /*18c0*/  IMAD.U32 R0, RZ, RZ, UR44 ;  /* 0x0000002cff007e24 */ /* 0x003fc6000f8e00ff */
[----:B------:R-:W-:-:S04]  /*18d0*/  UISETP.NE.AND UP0, UPT, UR5, 0x4, UPT ;  /* 0x000000040500788c */ /* 0x000fc8000bf05270 */
[----:B------:R-:W-:Y:S02]  /*18e0*/  USEL UR6, URZ, 0x1, UP0 ;  /* 0x000000013f067887 */ /* 0x000fe40008000000 */
[----:B------:R-:W-:Y:S02]  /*18f0*/  USEL UR5, UR5, URZ, UP0 ;  /* 0x0000003f05057287 */ /* 0x000fe40008000000 */
[----:B------:R-:W-:-:S06]  /*1900*/  ULOP3.LUT UR6, UR40, UR6, URZ, 0x3c, !UPT ;  /* 0x0000000628067292 */ /* 0x000fcc000f8e3c3f */
[----:B------:R-:W-:Y:S01]  /*1910*/  IMAD.U32 R5, RZ, RZ, UR6 ;  /* 0x00000006ff057e24 */ /* 0x000fe2000f8e00ff */
[----:B------:R-:W-:-:S06]  /*1920*/  UMOV UR6, UR42 ;  /* 0x0000002a00067c82 */ /* 0x000fcc0008000000 */
.L_x_25:
[----:B01----:R-:W-:Y:S05]  /*1930*/  @!P0 BRA `(.L_x_19) ;  /* 0x0000000000048947 */ /* 0x003fea0003800000 */
[----:B------:R-:W-:Y:S01]  /*1940*/  BPT.TRAP 0x1 ;  /* 0x000000040000795c */ /* 0x000fe20000300000 */
.L_x_19:
[----:B------:R-:W0:Y:S01]  /*1950*/  S2UR UR8, SR_CgaCtaId ;  /* 0x00000000000879c3 */ /* 0x000e220000008800 */
[----:B------:R-:W-:Y:S01]  /*1960*/  UMOV UR7, 0x400 ;  /* 0x0000040000077882 */ /* 0x000fe20000000000 */
[----:B------:R-:W-:Y:S01]  /*1970*/  SHF.L.U32 R3, R5, 0x1f, RZ ;  /* 0x0000001f05037819 */ /* 0x000fe200000006ff */
[----:B0-----:R-:W-:-:S04]  /*1980*/  ULEA UR7, UR8, UR7, 0x18 ;  /* 0x0000000708077291 */ /* 0x001fc8000f8ec03f */
[----:B------:R-:W-:-:S09]  /*1990*/  ULEA UR8, UR5, UR7, 0x3 ;  /* 0x0000000705087291 */ /* 0x000fd2000f8e183f */
[----:B------:R0:W1:Y:S01]  /*19a0*/  SYNCS.PHASECHK.TRANS64.TRYWAIT P1, [UR8], R3 ;  /* 0x00000003ff0075a7 */ /* 0x0000620008020148 */
[----:B------:R-:W-:Y:S05]  /*19b0*/  @!P0 BRA `(.L_x_20) ;  /* 0x0000000000048947 */ /* 0x000fea0003800000 */
[----:B------:R-:W-:Y:S01]  /*19c0*/  BPT.TRAP 0x1 ;  /* 0x000000040000795c */ /* 0x000fe20000300000 */
.L_x_20:
[----:B-1----:R-:W-:Y:S05]  /*19d0*/  @P1 BRA `(.L_x_21) ;  /* 0x0000000000081947 */ /* 0x002fea0003800000 */
[----:B------:R-:W1:Y:S02]  /*19e0*/  SYNCS.PHASECHK.TRANS64.TRYWAIT P1, [UR8], R3 ;  /* 0x00000003ff0075a7 */ /* 0x000e640008020148 */
[----:B-1----:R-:W-:Y:S05]  /*19f0*/  @!P1 BRA `(.L_x_22) ;  /* 0x0000004400b09947 */ /* 0x002fea0003800000 */
.L_x_21:
[----:B------:R-:W-:Y:S01]  /*1a00*/  ULEA UR12, UR5, UR45, 0xb ;  /* 0x0000002d050c7291 */ /* 0x000fe2000f8e583f */
[----:B------:R-:W-:Y:S01]  /*1a10*/  WARPGROUP.ARRIVE ;  /* 0x00000000000079c5 */ /* 0x000fe20000000000 */
[----:B------:R-:W-:Y:S01]  /*1a20*/  ULEA UR13, UR5, UR4, 0xa ;  /* 0x00000004050d7291 */ /* 0x000fe2000f8e503f */
[----:B------:R-:W-:Y:S01]  /*1a30*/  UMOV UR9, 0x40000040 ;  /* 0x4000004000097882 */ /* 0x000fe20000000000 */
[----:B------:R-:W-:-:S03]  /*1a40*/  UMOV UR11, 0x40000040 ;  /* 0x40000040000b7882 */ /* 0x000fc60000000000 */
[----:B------:R-:W-:Y:S02]  /*1a50*/  UMOV UR8, UR12 ;  /* 0x0000000c00087c82 */ /* 0x000fe40008000000 */
[----:B------:R-:W-:Y:S02]  /*1a60*/  UMOV UR10, UR13 ;  /* 0x0000000d000a7c82 */ /* 0x000fe40008000000 */
[----:B------:R-:W-:Y:S01]  /*1a70*/  HGMMA.64x64x8.F32.TF32 R24, gdesc[UR8], R24, gsb0 ;  /* 0x04e00000081879f0 */ /* 0x000fe20008002818 */
[----:B------:R-:W-:Y:S02]  /*1a80*/  UIADD3 UR8, UR12, 0x2, URZ ;  /* 0x000000020c087890 */ /* 0x000fe4000fffe03f */
[----:B------:R-:W-:Y:S01]  /*1a90*/  UIADD3 UR10, UR13, 0x2, URZ ;  /* 0x000000020d0a7890 */ /* 0x000fe2000fffe03f */
[----:B------:R-:W-:Y:S01]  /*1aa0*/  UMOV UR9, 0x40000040 ;  /* 0x4000004000097882 */ /* 0x000fe20000000000 */
[----:B------:R-:W-:Y:S01]  /*1ab0*/  UMOV UR11, 0x40000040 ;  /* 0x40000040000b7882 */ /* 0x000fe20000000000 */
[----:B------:R-:W-:-:S02]  /*1ac0*/  WARPGROUP.DEPBAR.LE gsb0, 0x0 ;  /* 0x00008000000079c5 */ /* 0x000fc40000010000 */
        /* <DEDUP_REMOVED lines=46> */
[----:B------:R-:W-:Y:S01]  /*1db0*/  BPT.TRAP 0x1 ;  /* 0x000000040000795c */ /* 0x000fe20000300000 */
.L_x_23:
[----:B------:R-:W-:Y:S01]  /*1dc0*/  ULEA UR7, UR6, UR7, 0x3 ;  /* 0x0000000706077291 */ /* 0x000fe2000f8e183f */
[----:B------:R-:W-:-:S03]  /*1dd0*/  ISETP.GT.U32.AND P1, PT, R18, 0x1, PT ;  /* 0x000000011200780c */ /* 0x000fc60003f24070 */
[----:B------:R-:W-:-:S04]  /*1de0*/  UIADD3 UR7, UR7, 0x20, URZ ;  /* 0x0000002007077890 */ /* 0x000fc8000fffe03f */
[----:B------:R-:W-:-:S09]  /*1df0*/  UPRMT UR7, URZ, 0x654, UR7 ;  /* 0x000006543f077896 */ /* 0x000fd20008000007 */
[----:B------:R-:W-:Y:S01]  /*1e00*/  SYNCS.ARRIVE.TRANS64.RED.A1T0 RZ, [UR7], RZ ;  /* 0x000000ffffff79a7 */ /* 0x000fe20008100407 */
[----:B------:R-:W-:Y:S05]  /*1e10*/  @P1 BRA `(.L_x_24) ;  /* 0x0000000000041947 */ /* 0x000fea0003800000 */
[----:B------:R-:W-:Y:S01]  /*1e20*/  BPT.TRAP 0x1 ;  /* 0x000000040000795c */ /* 0x000fe20000300000 */
.L_x_24:
[----:B------:R-:W-:Y:S01]  /*1e30*/  UIADD3 UR5, UR5, 0x1, URZ ;  /* 0x0000000105057890 */ /* 0x000fe2000fffe03f */
[C---:B------:R-:W-:Y:S01]  /*1e40*/  ISETP.GT.AND P1, PT, R0.reuse, 0x1, PT ;  /* 0x000000010000780c */ /* 0x040fe20003f24270 */
[----:B------:R-:W-:Y:S01]  /*1e50*/  UIADD3 UR6, UR6, 0x1, URZ ;  /* 0x0000000106067890 */ /* 0x000fe2000fffe03f */
[----:B------:R-:W-:Y:S01]  /*1e60*/  VIADD R0, R0, 0xffffffff ;  /* 0xffffffff00007836 */ /* 0x000fe20000000000 */
[----:B------:R-:W-:Y:S02]  /*1e70*/  UISETP.NE.AND UP0, UPT, UR5, 0x4, UPT ;  /* 0x000000040500788c */ /* 0x000fe4000bf05270 */
[----:B------:R-:W-:Y:S02]  /*1e80*/  UISETP.NE.AND UP1, UPT, UR6, 0x4, UPT ;  /* 0x000000040600788c */ /* 0x000fe4000bf25270 */
[----:B------:R-:W-:Y:S02]  /*1e90*/  USEL UR7, URZ, 0x1, UP0 ;  /* 0x000000013f077887 */ /* 0x000fe40008000000 */
[----:B------:R-:W-:-:S02]  /*1ea0*/  USEL UR5, UR5, URZ, UP0 ;  /* 0x0000003f05057287 */ /* 0x000fc40008000000 */
[----:B------:R-:W-:Y:S02]  /*1eb0*/  USEL UR6, UR6, URZ, UP1 ;  /* 0x0000003f06067287 */ /* 0x000fe40008800000 */
[----:B------:R-:W-:Y:S01]  /*1ec0*/  LOP3.LUT R5, R5, UR7, RZ, 0x3c, !PT ;  /* 0x0000000705057c12 */ /* 0x000fe2000f8e3cff */
[----:B------:R-:W-:Y:S09]  /*1ed0*/  @P1 BRA `(.L_x_25) ;  /* 0xfffffff800941947 */ /* 0x000ff2000383ffff */
.L_x_18:
[----:B01----:R-:W0:Y:S02]  /*1ee0*/  LDC R0, c[0x0][0x28c] ;  /* 0x0000a300ff007b82 */ /* 0x003e240000000800 */
[----:B0-----:R-:W-:-:S13]  /*1ef0*/  ISETP.GE.AND P1, PT, R0, 0x1, PT ;  /* 0x000000010000780c */ /* 0x001fda0003f26270 */
[----:B------:R-:W-:Y:S05]  /*1f00*/  @!P1 BRA `(.L_x_26) ;  /* 0x0000000000389947 */ /* 0x000fea0003800000 */
[----:B------:R-:W-:Y:S05]  /*1f10*/  @!P0 BRA `(.L_x_27) ;  /* 0x0000000000048947 */ /* 0x000fea0003800000 */
[----:B------:R-:W-:Y:S01]  /*1f20*/  BPT.TRAP 0x1 ;  /* 0x000000040000795c */ /* 0x000fe20000300000 */
.L_x_27:
[----:B------:R-:W0:Y:S01]  /*1f30*/  S2UR UR6, SR_CgaCtaId ;  /* 0x00000000000679c3 */ /* 0x000e220000008800 */
[----:B------:R-:W-:Y:S01]  /*1f40*/  UIADD3 UR4, UR44, UR42, URZ ;  /* 0x0000002a2c047290 */ /* 0x000fe2000fffe03f */
[----:B------:R-:W-:Y:S01]  /*1f50*/  ISETP.GT.U32.AND P0, PT, R18, 0x1, PT ;  /* 0x000000011200780c */ /* 0x000fe20003f04070 */
[----:B------:R-:W-:Y:S02]  /*1f60*/  UMOV UR5, 0x400 ;  /* 0x0000040000057882 */ /* 0x000fe40000000000 */
[----:B------:R-:W-:-:S04]  /*1f70*/  USHF.L.U32 UR4, UR4, 0x3, URZ ;  /* 0x0000000304047899 */ /* 0x000fc8000800063f */
[----:B------:R-:W-:Y:S02]  /*1f80*/  ULOP3.LUT UR4, UR4, 0x18, URZ, 0xc0, !UPT ;  /* 0x0000001804047892 */ /* 0x000fe4000f8ec03f */
[----:B0-----:R-:W-:-:S04]  /*1f90*/  ULEA UR5, UR6, UR5, 0x18 ;  /* 0x0000000506057291 */ /* 0x001fc8000f8ec03f */
[----:B------:R-:W-:-:S04]  /*1fa0*/  UIADD3 UR4, UR5, 0x20, UR4 ;  /* 0x0000002005047890 */ /* 0x000fc8000fffe004 */
[----:B------:R-:W-:-:S09]  /*1fb0*/  UPRMT UR4, URZ, 0x654, UR4 ;  /* 0x000006543f047896 */ /* 0x000fd20008000004 */
[----:B------:R-:W-:Y:S01]  /*1fc0*/  SYNCS.ARRIVE.TRANS64.RED.A1T0 RZ, [UR4], RZ ;  /* 0x000000ffffff79a7 */ /* 0x000fe20008100404 */
[----:B------:R-:W-:Y:S05]  /*1fd0*/  @P0 BRA `(.L_x_26) ;  /* 0x0000000000040947 */ /* 0x000fea0003800000 */
[----:B------:R-:W-:Y:S01]  /*1fe0*/  BPT.TRAP 0x1 ;  /* 0x000000040000795c */ /* 0x000fe20000300000 */
.L_x_26:
[----:B------:R-:W-:Y:S01]  /*1ff0*/  IMAD.SHL.U32 R6, R68, 0x40, RZ ;  /* 0x0000004044067824 */ /* 0x000fe200078e00ff */
[----:B------:R-:W-:Y:S01]  /*2000*/  ULDC UR6, c[0x0][0x288] ;  /* 0x0000a20000067ab9 */ /* 0x000fe20000000800 */
[----:B------:R-:W-:Y:S01]  /*2010*/  SHF.R.S32.HI R9, RZ, 0x1f, R67 ;  /* 0x0000001fff097819 */ /* 0x000fe20000011443 */
[C---:B------:R-:W-:Y:S01]  /*2020*/  IMAD.SHL.U32 R8, R69.reuse, 0x80, RZ ;  /* 0x0000008045087824 */ /* 0x040fe200078e00ff */
[----:B------:R-:W-:Y:S01]  /*2030*/  ULDC.64 UR4, c[0x0][0x5d0] ;  /* 0x0001740000047ab9 */ /* 0x000fe20000000a00 */
[C---:B------:R-:W-:Y:S01]  /*2040*/  LOP3.LUT R10, R6.reuse, 0x6, R61, 0xf8, !PT ;  /* 0x00000006060a7812 */ /* 0x040fe200078ef83d */
[----:B------:R-:W-:Y:S01]  /*2050*/  IMAD.WIDE R68, R69, 0x80, R22 ;  /* 0x0000008045447825 */ /* 0x000fe200078e0216 */
[----:B------:R-:W-:Y:S01]  /*2060*/  ISETP.GE.AND P0, PT, R6, UR6, PT ;  /* 0x0000000606007c0c */ /* 0x000fe2000bf06270 */
[----:B------:R-:W-:Y:S01]  /*2070*/  ULDC UR6, c[0x0][0x284] ;  /* 0x0000a10000067ab9 */ /* 0x000fe20000000800 */
[----:B------:R-:W-:Y:S01]  /*2080*/  SHF.R.S32.HI R11, RZ, 0x1f, R10 ;  /* 0x0000001fff0b7819 */ /* 0x000fe2000001140a */
[----:B------:R-:W-:Y:S01]  /*2090*/  IMAD R0, R9, UR4, RZ ;  /* 0x0000000409007c24 */ /* 0x000fe2000f8e02ff */
[----:B------:R-:W-:-:S03]  /*20a0*/  ISETP.GE.OR P0, PT, R8, UR6, P0 ;  /* 0x0000000608007c0c */ /* 0x000fc60008706670 */
[C---:B------:R-:W-:Y:S02]  /*20b0*/  IMAD R3, R67.reuse, UR5, R0 ;  /* 0x0000000543037c24 */ /* 0x040fe4000f8e0200 */
[----:B------:R-:W-:Y:S01]  /*20c0*/  IMAD.WIDE.U32 R4, R67, UR4, R10 ;  /* 0x0000000443047c25 */ /* 0x000fe2000f8e000a */
[----:B------:R-:W-:-:S03]  /*20d0*/  ULDC.64 UR4, c[0x0][0x5c8] ;  /* 0x0001720000047ab9 */ /* 0x000fc60000000a00 */
[----:B------:R-:W-:Y:S02]  /*20e0*/  IMAD R7, R69, UR4, RZ ;  /* 0x0000000445077c24 */ /* 0x000fe4000f8e02ff */
[----:B------:R-:W-:Y:S02]  /*20f0*/  IMAD.IADD R5, R5, 0x1, R3 ;  /* 0x0000000105057824 */ /* 0x000fe400078e0203 */
[C---:B------:R-:W-:Y:S02]  /*2100*/  IMAD R7, R68.reuse, UR5, R7 ;  /* 0x0000000544077c24 */ /* 0x040fe4000f8e0207 */
[----:B------:R-:W-:-:S04]  /*2110*/  IMAD.WIDE.U32 R70, R68, UR4, R4 ;  /* 0x0000000444467c25 */ /* 0x000fc8000f8e0004 */
[----:B------:R-:W-:Y:S01]  /*2120*/  IMAD.MOV.U32 R0, RZ, RZ, -0x1 ;  /* 0xffffffffff007424 */ /* 0x000fe200078e00ff */
[----:B------:R-:W-:Y:S06]  /*2130*/  @P0 BRA `(.L_x_28) ;  /* 0x0000002000780947 */ /* 0x000fec0003800000 */
[----:B-----5:R-:W-:Y:S01]  /*2140*/  FSETP.NEU.AND P1, PT, R56, RZ, PT ;  /* 0x000000ff3800720b */ /* 0x020fe20003f2d000 */
[----:B------:R-:W-:Y:S01]  /*2150*/  IMAD.IADD R6, R60, 0x1, -R6 ;  /* 0x000000013c067824 */ /* 0x000fe200078e0a06 */
[----:B------:R-:W-:Y:S01]  /*2160*/  BSSY B0, `(.L_x_28) ;  /* 0x000021b000007945 */ /* 0x000fe20003800000 */
[----:B------:R-:W-:Y:S02]  /*2170*/  IMAD.IADD R3, R65, 0x1, -R8 ;  /* 0x0000000141037824 */ /* 0x000fe400078e0a08 */
[----:B------:R-:W-:Y:S01]  /*2180*/  IMAD.IADD R81, R71, 0x1, R7 ;  /* 0x0000000147517824 */ /* 0x000fe200078e0207 */
[----:B------:R-:W-:-:S04]  /*2190*/  ISETP.GT.AND P0, PT, R6, RZ, PT ;  /* 0x000000ff0600720c */ /* 0x000fc80003f04270 */
[----:B------:R-:W-:-:S03]  /*21a0*/  ISETP.GT.AND P2, PT, R3, RZ, P0 ;  /* 0x000000ff0300720c */ /* 0x000fc60000744270 */
[----:B------:R-:W-:Y:S10]  /*21b0*/  @!P1 BRA `(.L_x_29) ;  /* 0x0000001400dc9947 */ /* 0x000ff40003800000 */
[----:B------:R-:W0:Y:S01]  /*21c0*/  LDC.64 R74, c[0x0][0x5b8] ;  /* 0x00016e00ff4a7b82 */ /* 0x000e220000000a00 */
[----:B------:R-:W-:-:S07]  /*21d0*/  ULDC.64 UR4, c[0x0][0x5c0] ;  /* 0x0001700000047ab9 */ /* 0x000fce0000000a00 */
[----:B------:R-:W1:Y:S08]  /*21e0*/  LDC.64 R76, c[0x0][0x5b0] ;  /* 0x00016c00ff4c7b82 */ /* 0x000e700000000a00 */
[----:B------:R-:W2:Y:S01]  /*21f0*/  LDC.64 R78, c[0x0][0x5a8] ;  /* 0x00016a00ff4e7b82 */ /* 0x000ea20000000a00 */
[-C--:B0-----:R-:W-:Y:S02]  /*2200*/  IMAD R4, R9, R74.reuse, RZ ;  /* 0x0000004a09047224 */ /* 0x081fe400078e02ff */
[----:B------:R-:W-:-:S04]  /*2210*/  IMAD.WIDE.U32 R72, R67, R74, R10 ;  /* 0x0000004a43487225 */ /* 0x000fc800078e000a */
[----:B------:R-:W-:Y:S02]  /*2220*/  IMAD R71, R67, R75, R4 ;  /* 0x0000004b43477224 */ /* 0x000fe400078e0204 */
[-C--:B-1----:R-:W-:Y:S02]  /*2230*/  IMAD R4, R69, R76.reuse, RZ ;  /* 0x0000004c45047224 */ /* 0x082fe400078e02ff */
[----:B------:R-:W-:Y:S02]  /*2240*/  IMAD.IADD R13, R73, 0x1, R71 ;  /* 0x00000001490d7824 */ /* 0x000fe400078e0247 */
[----:B------:R-:W-:Y:S02]  /*2250*/  IMAD.MOV.U32 R12, RZ, RZ, R72 ;  /* 0x000000ffff0c7224 */ /* 0x000fe400078e0048 */
[C---:B------:R-:W-:Y:S02]  /*2260*/  IMAD R69, R68.reuse, R77, R4 ;  /* 0x0000004d44457224 */ /* 0x040fe400078e0204 */
[----:B------:R-:W-:-:S04]  /*2270*/  IMAD.WIDE.U32 R4, R68, R76, R12 ;  /* 0x0000004c44047225 */ /* 0x000fc800078e000c */
[----:B------:R-:W-:Y:S01]  /*2280*/  IMAD.IADD R5, R5, 0x1, R69 ;  /* 0x0000000105057824 */ /* 0x000fe200078e0245 */
[----:B--2---:R-:W-:-:S04]  /*2290*/  LEA R14, P1, R4, R78, 0x2 ;  /* 0x0000004e040e7211 */ /* 0x004fc800078210ff */
[----:B------:R-:W-:-:S05]  /*22a0*/  LEA.HI.X R15, R4, R79, R5, 0x2, P1 ;  /* 0x0000004f040f7211 */ /* 0x000fca00008f1405 */
[----:B------:R0:W2:Y:S01]  /*22b0*/  @P2 LDG.E.LTC128B R7, desc[UR36][R14.64] ;  /* 0x000000240e072981 */ /* 0x0000a2000c1e1920 */
[----:B------:R-:W-:Y:S01]  /*22c0*/  LEA R8, P3, R70, UR4, 0x2 ;  /* 0x0000000446087c11 */ /* 0x000fe2000f8610ff */
[----:B------:R-:W-:Y:S01]  /*22d0*/  IMAD.WIDE.U32 R4, R68, R76, R10 ;  /* 0x0000004c44047225 */ /* 0x000fe200078e000a */
[----:B------:R-:W-:Y:S01]  /*22e0*/  ISETP.GT.AND P1, PT, R6, 0x1, PT ;  /* 0x000000010600780c */ /* 0x000fe20003f24270 */
[----:B------:R-:W-:Y:S02]  /*22f0*/  BSSY B1, `(.L_x_30) ;  /* 0x0000012000017945 */ /* 0x000fe40003800000 */
[----:B------:R-:W-:Y:S02]  /*2300*/  IMAD.IADD R5, R69, 0x1, R5 ;  /* 0x0000000145057824 */ /* 0x000fe400078e0205 */
[----:B------:R-:W-:Y:S01]  /*2310*/  IMAD.WIDE.U32 R20, R67, R74, R4 ;  /* 0x0000004a43147225 */ /* 0x000fe200078e0004 */
[----:B0-----:R-:W-:-:S03]  /*2320*/  SHF.L.U64.HI R15, R76, 0x3, R77 ;  /* 0x000000034c0f7819 */ /* 0x001fc6000001024d */
[----:B------:R-:W-:Y:S01]  /*2330*/  IMAD.IADD R5, R71, 0x1, R21 ;  /* 0x0000000147057824 */ /* 0x000fe200078e0215 */
[----:B------:R-:W-:Y:S01]  /*2340*/  LEA R4, P4, R20, R78, 0x2 ;  /* 0x0000004e14047211 */ /* 0x000fe200078810ff */
[----:B------:R-:W-:-:S03]  /*2350*/  IMAD.SHL.U32 R14, R76, 0x8, RZ ;  /* 0x000000084c0e7824 */ /* 0x000fc600078e00ff */
[----:B------:R-:W-:Y:S01]  /*2360*/  LEA.HI.X R5, R20, R79, R5, 0x2, P4 ;  /* 0x0000004f14057211 */ /* 0x000fe200020f1405 */
[----:B------:R-:W-:Y:S01]  /*2370*/  IMAD.WIDE.U32 R20, R68, R76, R14 ;  /* 0x0000004c44147225 */ /* 0x000fe200078e000e */
[----:B--2---:R-:W-:-:S05]  /*2380*/  LOP3.LUT R9, R7, 0xffffe000, RZ, 0xc0, !PT ;  /* 0xffffe00007097812 */ /* 0x004fca00078ec0ff */
[----:B------:R-:W-:-:S04]  /*2390*/  FMUL R9, R9, R56 ;  /* 0x0000003809097220 */ /* 0x000fc80000400000 */
[----:B------:R-:W-:Y:S01]  /*23a0*/  FFMA R75, R24, R19, R9 ;  /* 0x00000013184b7223 */ /* 0x000fe20000000009 */
[----:B------:R-:W-:Y:S02]  /*23b0*/  LEA.HI.X R9, R70, UR5, R81, 0x2, P3 ;  /* 0x0000000546097c11 */ /* 0x000fe400098f1451 */
[----:B------:R-:W-:Y:S02]  /*23c0*/  ISETP.GT.AND P3, PT, R3, RZ, P1 ;  /* 0x000000ff0300720c */ /* 0x000fe40000f64270 */
[----:B------:R-:W-:-:S05]  /*23d0*/  F2FP.TF32.F32.PACK_B R75, R75 ;  /* 0x0000004bff4b723e */ /* 0x000fca00024050ff */
[----:B------:R0:W-:Y:S06]  /*23e0*/  @P2 STG.E desc[UR36][R8.64], R75 ;  /* 0x0000004b08002986 */ /* 0x0001ec000c101924 */
[----:B------:R-:W-:Y:S05]  /*23f0*/  @!P3 BRA `(.L_x_31) ;  /* 0x000000000004b947 */ /* 0x000fea0003800000 */
[----:B------:R1:W5:Y:S02]  /*2400*/  LDG.E.LTC128B R7, desc[UR36][R4.64+0x4] ;  /* 0x0000042404077981 */ /* 0x000364000c1e1920 */
.L_x_31:
[----:B------:R-:W-:Y:S05]  /*2410*/  BSYNC B1 ;  /* 0x0000000000017941 */ /* 0x000fea0003800000 */
.L_x_30:
[----:B-----5:R-:W-:Y:S01]  /*2420*/  LOP3.LUT R15, R7, 0xffffe000, RZ, 0xc0, !PT ;  /* 0xffffe000070f7812 */ /* 0x020fe200078ec0ff */
[----:B------:R-:W-:Y:S01]  /*2430*/  IMAD.IADD R69, R69, 0x1, R21 ;  /* 0x0000000145457824 */ /* 0x000fe200078e0215 */
[----:B------:R-:W-:Y:S01]  /*2440*/  IADD3 R72, P2, R72, R20, RZ ;  /* 0x0000001448487210 */ /* 0x000fe20007f5e0ff */
[----:B------:R-:W-:Y:S01]  /*2450*/  IMAD.MOV.U32 R24, RZ, RZ, R7 ;  /* 0x000000ffff187224 */ /* 0x000fe200078e0007 */
[----:B------:R-:W-:Y:S01]  /*2460*/  ISETP.GT.AND P0, PT, R3, 0x8, P0 ;  /* 0x000000080300780c */ /* 0x000fe20000704270 */
[----:B------:R-:W-:Y:S02]  /*2470*/  FMUL R12, R15, R56 ;  /* 0x000000380f0c7220 */ /* 0x000fe40000400000 */
[----:B------:R-:W-:Y:S01]  /*2480*/  IMAD.X R13, R69, 0x1, R13, P2 ;  /* 0x00000001450d7824 */ /* 0x000fe200010e060d */
[----:B------:R-:W-:Y:S01]  /*2490*/  LEA R14, P2, R72, R78, 0x2 ;  /* 0x0000004e480e7211 */ /* 0x000fe200078410ff */
[----:B------:R-:W-:-:S03]  /*24a0*/  FFMA R25, R25, R19, R12 ;  /* 0x0000001319197223 */ /* 0x000fc6000000000c */
[----:B------:R-:W-:Y:S02]  /*24b0*/  LEA.HI.X R15, R72, R79, R13, 0x2, P2 ;  /* 0x0000004f480f7211 */ /* 0x000fe400010f140d */
[----:B------:R-:W-:-:S05]  /*24c0*/  F2FP.TF32.F32.PACK_B R25, R25 ;  /* 0x00000019ff19723e */ /* 0x000fca00024050ff */
[----:B------:R2:W-:Y:S04]  /*24d0*/  @P3 STG.E desc[UR36][R8.64+0x4], R25 ;  /* 0x0000041908003986 */ /* 0x0005e8000c101924 */
[----:B------:R-:W3:Y:S01]  /*24e0*/  @P0 LDG.E.LTC128B R24, desc[UR36][R14.64] ;  /* 0x000000240e180981 */ /* 0x000ee2000c1e1920 */
[----:B------:R-:W-:Y:S01]  /*24f0*/  IADD3 R20, P2, R10, R20, RZ ;  /* 0x000000140a147210 */ /* 0x000fe20007f5e0ff */
[----:B------:R-:W-:Y:S01]  /*2500*/  BSSY B1, `(.L_x_32) ;  /* 0x0000011000017945 */ /* 0x000fe20003800000 */
[----:B------:R-:W-:-:S03]  /*2510*/  ISETP.GT.AND P1, PT, R3, 0x8, P1 ;  /* 0x000000080300780c */ /* 0x000fc60000f24270 */
[----:B------:R-:W-:Y:S01]  /*2520*/  IMAD.X R21, R11, 0x1, R69, P2 ;  /* 0x000000010b157824 */ /* 0x000fe200010e0645 */
[C---:B------:R-:W-:Y:S02]  /*2530*/  SHF.L.U64.HI R11, R57.reuse, 0x2, R58 ;  /* 0x00000002390b7819 */ /* 0x040fe4000001023a */
[----:B------:R-:W-:Y:S01]  /*2540*/  LEA R12, P2, R57, R8, 0x2 ;  /* 0x00000008390c7211 */ /* 0x000fe200078410ff */
[----:B------:R-:W-:-:S04]  /*2550*/  IMAD.WIDE.U32 R20, R67, R74, R20 ;  /* 0x0000004a43147225 */ /* 0x000fc800078e0014 */
[----:B------:R-:W-:Y:S01]  /*2560*/  IMAD.X R13, R11, 0x1, R9, P2 ;  /* 0x000000010b0d7824 */ /* 0x000fe200010e0609 */
[----:B------:R-:W-:Y:S02]  /*2570*/  LEA R10, P3, R20, R78, 0x2 ;  /* 0x0000004e140a7211 */ /* 0x000fe400078610ff */
[----:B---3--:R-:W-:-:S05]  /*2580*/  LOP3.LUT R7, R24, 0xffffe000, RZ, 0xc0, !PT ;  /* 0xffffe00018077812 */ /* 0x008fca00078ec0ff */
[----:B------:R-:W-:-:S04]  /*2590*/  FMUL R7, R7, R56 ;  /* 0x0000003807077220 */ /* 0x000fc80000400000 */
[----:B------:R-:W-:Y:S01]  /*25a0*/  FFMA R67, R26, R19, R7 ;  /* 0x000000131a437223 */ /* 0x000fe20000000007 */
[----:B------:R-:W-:-:S04]  /*25b0*/  IMAD.IADD R7, R71, 0x1, R21 ;  /* 0x0000000147077824 */ /* 0x000fc800078e0215 */
[----:B------:R-:W-:Y:S02]  /*25c0*/  F2FP.TF32.F32.PACK_B R67, R67 ;  /* 0x00000043ff43723e */ /* 0x000fe400024050ff */
[----:B------:R-:W-:-:S03]  /*25d0*/  LEA.HI.X R11, R20, R79, R7, 0x2, P3 ;  /* 0x0000004f140b7211 */ /* 0x000fc600018f1407 */
[----:B------:R2:W-:Y:S01]  /*25e0*/  @P0 STG.E desc[UR36][R12.64], R67 ;  /* 0x000000430c000986 */ /* 0x0005e2000c101924 */
[----:B------:R-:W-:Y:S05]  /*25f0*/  @!P1 BRA `(.L_x_33) ;  /* 0x0000000000049947 */ /* 0x000fea0003800000 */
[----:B------:R3:W5:Y:S02]  /*2600*/  LDG.E.LTC128B R24, desc[UR36][R10.64+0x4] ;  /* 0x000004240a187981 */ /* 0x000764000c1e1920 */
.L_x_33:
[----:B------:R-:W-:Y:S05]  /*2610*/  BSYNC B1 ;  /* 0x0000000000017941 */ /* 0x000fea0003800000 */
.L_x_32:
[----:B-----5:R-:W-:Y:S01]  /*2620*/  LOP3.LUT R7, R24, 0xffffe000, RZ, 0xc0, !PT ;  /* 0xffffe00018077812 */ /* 0x020fe200078ec0ff */
[----:B------:R-:W-:Y:S01]  /*2630*/  BSSY B1, `(.L_x_34) ;  /* 0x0000009000017945 */ /* 0x000fe20003800000 */
[----:B------:R-:W-:-:S03]  /*2640*/  ISETP.GT.AND P0, PT, R6, 0x8, PT ;  /* 0x000000080600780c */ /* 0x000fc60003f04270 */
[----:B------:R-:W-:Y:S01]  /*2650*/  FMUL R14, R7, R56 ;  /* 0x00000038070e7220 */ /* 0x000fe20000400000 */
[----:B------:R-:W-:-:S03]  /*2660*/  ISETP.GT.AND P2, PT, R3, RZ, P0 ;  /* 0x000000ff0300720c */ /* 0x000fc60000744270 */
[----:B------:R-:W-:-:S05]  /*2670*/  FFMA R27, R27, R19, R14 ;  /* 0x000000131b1b7223 */ /* 0x000fca000000000e */
[----:B------:R-:W-:-:S05]  /*2680*/  F2FP.TF32.F32.PACK_B R27, R27 ;  /* 0x0000001bff1b723e */ /* 0x000fca00024050ff */
[----:B------:R4:W-:Y:S01]  /*2690*/  @P1 STG.E desc[UR36][R12.64+0x4], R27 ;  /* 0x0000041b0c001986 */ /* 0x0009e2000c101924 */
[----:B------:R-:W-:Y:S05]  /*26a0*/  @!P2 BRA `(.L_x_35) ;  /* 0x000000000004a947 */ /* 0x000fea0003800000 */
[----:B------:R0:W5:Y:S02]  /*26b0*/  LDG.E.LTC128B R24, desc[UR36][R4.64+0x20] ;  /* 0x0000202404187981 */ /* 0x000164000c1e1920 */
.L_x_35:
[----:B------:R-:W-:Y:S05]  /*26c0*/  BSYNC B1 ;  /* 0x0000000000017941 */ /* 0x000fea0003800000 */
.L_x_34:
        /* <DEDUP_REMOVED lines=10> */
.L_x_37:
[----:B------:R-:W-:Y:S05]  /*2770*/  BSYNC B1 ;  /* 0x0000000000017941 */ /* 0x000fea0003800000 */
.L_x_36:
[----:B0----5:R-:W-:Y:S01]  /*2780*/  LOP3.LUT R7, R24, 0xffffe000, RZ, 0xc0, !PT ;  /* 0xffffe00018077812 */ /* 0x021fe200078ec0ff */
[----:B------:R-:W-:Y:S01]  /*2790*/  BSSY B1, `(.L_x_38) ;  /* 0x0000008000017945 */ /* 0x000fe20003800000 */
[----:B------:R-:W-:-:S03]  /*27a0*/  ISETP.GT.AND P0, PT, R3, 0x8, P0 ;  /* 0x000000080300780c */ /* 0x000fc60000704270 */
[----:B------:R-:W-:-:S04]  /*27b0*/  FMUL R14, R7, R56 ;  /* 0x00000038070e7220 */ /* 0x000fc80000400000 */
[----:B------:R-:W-:-:S05]  /*27c0*/  FFMA R29, R29, R19, R14 ;  /* 0x000000131d1d7223 */ /* 0x000fca000000000e */
[----:B------:R-:W-:-:S05]  /*27d0*/  F2FP.TF32.F32.PACK_B R29, R29 ;  /* 0x0000001dff1d723e */ /* 0x000fca00024050ff */
[----:B------:R0:W-:Y:S01]  /*27e0*/  @P3 STG.E desc[UR36][R8.64+0x24], R29 ;  /* 0x0000241d08003986 */ /* 0x0001e2000c101924 */
[----:B------:R-:W-:Y:S05]  /*27f0*/  @!P0 BRA `(.L_x_39) ;  /* 0x0000000000048947 */ /* 0x000fea0003800000 */
[----:B------:R0:W5:Y:S02]  /*2800*/  LDG.E.LTC128B R24, desc[UR36][R10.64+0x20] ;  /* 0x000020240a187981 */ /* 0x000164000c1e1920 */
.L_x_39:
[----:B------:R-:W-:Y:S05]  /*2810*/  BSYNC B1 ;  /* 0x0000000000017941 */ /* 0x000fea0003800000 */
.L_x_38:
[----:B-----5:R-:W-:Y:S01]  /*2820*/  LOP3.LUT R7, R24, 0xffffe000, RZ, 0xc0, !PT ;  /* 0xffffe00018077812 */ /* 0x020fe200078ec0ff */
        /* <DEDUP_REMOVED lines=8> */
.L_x_41:
[----:B------:R-:W-:Y:S05]  /*28b0*/  BSYNC B1 ;  /* 0x0000000000017941 */ /* 0x000fea0003800000 */
.L_x_40:
[----:B0----5:R-:W-:Y:S01]  /*28c0*/  LOP3.LUT R7, R24, 0xffffe000, RZ, 0xc0, !PT ;  /* 0xffffe00018077812 */ /* 0x021fe200078ec0ff */
        /* <DEDUP_REMOVED lines=9> */
.L_x_43:
[----:B------:R-:W-:Y:S05]  /*2960*/  BSYNC B1 ;  /* 0x0000000000017941 */ /* 0x000fea0003800000 */
.L_x_42:
        /* <DEDUP_REMOVED lines=10> */
.L_x_45:
[----:B------:R-:W-:Y:S05]  /*2a10*/  BSYNC B1 ;  /* 0x0000000000017941 */ /* 0x000fea0003800000 */
.L_x_44:
        /* <DEDUP_REMOVED lines=9> */
.L_x_47:
[----:B------:R-:W-:Y:S05]  /*2ab0*/  BSYNC B1 ;  /* 0x0000000000017941 */ /* 0x000fea0003800000 */
.L_x_46:
        /* <DEDUP_REMOVED lines=9> */
.L_x_49:
[----:B------:R-:W-:Y:S05]  /*2b50*/  BSYNC B1 ;  /* 0x0000000000017941 */ /* 0x000fea0003800000 */
.L_x_48:
        /* <DEDUP_REMOVED lines=10> */
.L_x_51:
[----:B------:R-:W-:Y:S05]  /*2c00*/  BSYNC B1 ;  /* 0x0000000000017941 */ /* 0x000fea0003800000 */
.L_x_50:
        /* <DEDUP_REMOVED lines=10> */
.L_x_53:
[----:B------:R-:W-:Y:S05]  /*2cb0*/  BSYNC B1 ;  /* 0x0000000000017941 */ /* 0x000fea0003800000 */
.L_x_52:
        /* <DEDUP_REMOVED lines=9> */
.L_x_55:
[----:B------:R-:W-:Y:S05]  /*2d50*/  BSYNC B1 ;  /* 0x0000000000017941 */ /* 0x000fea0003800000 */
.L_x_54:
        /* <DEDUP_REMOVED lines=9> */
.L_x_57:
[----:B------:R-:W-:Y:S05]  /*2df0*/  BSYNC B1 ;  /* 0x0000000000017941 */ /* 0x000fea0003800000 */
.L_x_56:
        /* <DEDUP_REMOVED lines=10> */
.L_x_59:
[----:B------:R-:W-:Y:S05]  /*2ea0*/  BSYNC B1 ;  /* 0x0000000000017941 */ /* 0x000fea0003800000 */
.L_x_58:
        /* <DEDUP_REMOVED lines=10> */
.L_x_61:
[----:B------:R-:W-:Y:S05]  /*2f50*/  BSYNC B1 ;  /* 0x0000000000017941 */ /* 0x000fea0003800000 */
.L_x_60:
        /* <DEDUP_REMOVED lines=9> */
.L_x_63:
[----:B------:R-:W-:Y:S05]  /*2ff0*/  BSYNC B1 ;  /* 0x0000000000017941 */ /* 0x000fea0003800000 */
.L_x_62:
        /* <DEDUP_REMOVED lines=9> */
.L_x_65:
[----:B------:R-:W-:Y:S05]  /*3090*/  BSYNC B1 ;  /* 0x0000000000017941 */ /* 0x000fea0003800000 */
.L_x_64:
        /* <DEDUP_REMOVED lines=10> */
.L_x_67:
[----:B------:R-:W-:Y:S05]  /*3140*/  BSYNC B1 ;  /* 0x0000000000017941 */ /* 0x000fea0003800000 */
.L_x_66:
        /* <DEDUP_REMOVED lines=10> */
.L_x_69:
[----:B------:R-:W-:Y:S05]  /*31f0*/  BSYNC B1 ;  /* 0x0000000000017941 */ /* 0x000fea0003800000 */
.L_x_68:
        /* <DEDUP_REMOVED lines=9> */
.L_x_71:
[----:B------:R-:W-:Y:S05]  /*3290*/  BSYNC B1 ;  /* 0x0000000000017941 */ /* 0x000fea0003800000 */
.L_x_70:
        /* <DEDUP_REMOVED lines=9> */
.L_x_73:
[----:B------:R-:W-:Y:S05]  /*3330*/  BSYNC B1 ;  /* 0x0000000000017941 */ /* 0x000fea0003800000 */
.L_x_72:
        /* <DEDUP_REMOVED lines=10> */
.L_x_75:
[----:B------:R-:W-:Y:S05]  /*33e0*/  BSYNC B1 ;  /* 0x0000000000017941 */ /* 0x000fea0003800000 */
.L_x_74:
        /* <DEDUP_REMOVED lines=10> */
.L_x_77:
[----:B------:R-:W-:Y:S05]  /*3490*/  BSYNC B1 ;  /* 0x0000000000017941 */ /* 0x000fea0003800000 */
.L_x_76:
        /* <DEDUP_REMOVED lines=9> */
.L_x_79:
[----:B------:R-:W-:Y:S05]  /*3530*/  BSYNC B1 ;  /* 0x0000000000017941 */ /* 0x000fea0003800000 */
.L_x_78:
        /* <DEDUP_REMOVED lines=9> */
.L_x_81:
[----:B------:R-:W-:Y:S05]  /*35d0*/  BSYNC B1 ;  /* 0x0000000000017941 */ /* 0x000fea0003800000 */
.L_x_80:
        /* <DEDUP_REMOVED lines=10> */
.L_x_83:
[----:B------:R-:W-:Y:S05]  /*3680*/  BSYNC B1 ;  /* 0x0000000000017941 */ /* 0x000fea0003800000 */
.L_x_82:
[----:B-----5:R-:W-:Y:S01]  /*3690*/  LOP3.LUT R7, R24, 0xffffe000, RZ, 0xc0, !PT ;  /* 0xffffe00018077812 */ /* 0x020fe200078ec0ff */
[----:B------:R-:W-:Y:S01]  /*36a0*/  BSSY B1, `(.L_x_84) ;  /* 0x000000b000017945 */ /* 0x000fe20003800000 */
[----:B------:R-:W-:Y:S01]  /*36b0*/  ISETP.GT.AND P1, PT, R6, 0x39, PT ;  /* 0x000000390600780c */ /* 0x000fe20003f24270 */
[----:B------:R-:W-:Y:S02]  /*36c0*/  @P2 IMAD.MOV.U32 R6, RZ, RZ, R8 ;  /* 0x000000ffff062224 */ /* 0x000fe400078e0008 */
[----:B------:R-:W-:Y:S01]  /*36d0*/  FMUL R7, R7, R56 ;  /* 0x0000003807077220 */ /* 0x000fe20000400000 */
[----:B------:R-:W-:-:S03]  /*36e0*/  ISETP.GT.AND P3, PT, R3, RZ, P1 ;  /* 0x000000ff0300720c */ /* 0x000fc60000f64270 */
[----:B------:R-:W-:Y:S01]  /*36f0*/  FFMA R15, R52, R19, R7 ;  /* 0x00000013340f7223 */ /* 0x000fe20000000007 */
[----:B------:R-:W-:-:S04]  /*3700*/  @P2 IMAD.MOV.U32 R7, RZ, RZ, R9 ;  /* 0x000000ffff072224 */ /* 0x000fc800078e0009 */
[----:B------:R-:W-:-:S05]  /*3710*/  F2FP.TF32.F32.PACK_B R15, R15 ;  /* 0x0000000fff0f723e */ /* 0x000fca00024050ff */
[----:B------:R0:W-:Y:S01]  /*3720*/  @P2 STG.E desc[UR36][R6.64+0xe0], R15 ;  /* 0x0000e00f06002986 */ /* 0x0001e2000c101924 */
[----:B------:R-:W-:Y:S05]  /*3730*/  @!P3 BRA `(.L_x_85) ;  /* 0x000000000004b947 */ /* 0x000fea0003800000 */
[----:B------:R0:W5:Y:S02]  /*3740*/  LDG.E.LTC128B R24, desc[UR36][R4.64+0xe4] ;  /* 0x0000e42404187981 */ /* 0x000164000c1e1920 */
.L_x_85:
[----:B------:R-:W-:Y:S05]  /*3750*/  BSYNC B1 ;  /* 0x0000000000017941 */ /* 0x000fea0003800000 */
.L_x_84:
[----:B01---5:R-:W-:Y:S01]  /*3760*/  LOP3.LUT R5, R24, 0xffffe000, RZ, 0xc0, !PT ;  /* 0xffffe00018057812 */ /* 0x023fe200078ec0ff */
        /* <DEDUP_REMOVED lines=8> */
.L_x_87:
[----:B------:R-:W-:Y:S05]  /*37f0*/  BSYNC B1 ;  /* 0x0000000000017941 */ /* 0x000fea0003800000 */
.L_x_86:
[----:B-----5:R-:W-:Y:S01]  /*3800*/  LOP3.LUT R5, R24, 0xffffe000, RZ, 0xc0, !PT ;  /* 0xffffe00018057812 */ /* 0x020fe200078ec0ff */
[----:B------:R-:W-:Y:S01]  /*3810*/  @P0 IMAD.MOV.U32 R4, RZ, RZ, R12 ;  /* 0x000000ffff040224 */ /* 0x000fe200078e000c */
[----:B------:R-:W-:Y:S01]  /*3820*/  ISETP.GT.AND P1, PT, R3, 0x8, P1 ;  /* 0x000000080300780c */ /* 0x000fe20000f24270 */
[----:B------:R-:W-:Y:S02]  /*3830*/  BSSY B1, `(.L_x_88) ;  /* 0x0000008000017945 */ /* 0x000fe40003800000 */
[----:B------:R-:W-:-:S04]  /*3840*/  FMUL R5, R5, R56 ;  /* 0x0000003805057220 */ /* 0x000fc80000400000 */
[----:B------:R-:W-:Y:S01]  /*3850*/  FFMA R7, R54, R19, R5 ;  /* 0x0000001336077223 */ /* 0x000fe20000000005 */
[----:B------:R-:W-:-:S04]  /*3860*/  @P0 IMAD.MOV.U32 R5, RZ, RZ, R13 ;  /* 0x000000ffff050224 */ /* 0x000fc800078e000d */
[----:B------:R-:W-:-:S05]  /*3870*/  F2FP.TF32.F32.PACK_B R7, R7 ;  /* 0x00000007ff07723e */ /* 0x000fca00024050ff */
[----:B------:R0:W-:Y:S01]  /*3880*/  @P0 STG.E desc[UR36][R4.64+0xe0], R7 ;  /* 0x0000e00704000986 */ /* 0x0001e2000c101924 */
[----:B------:R-:W-:Y:S05]  /*3890*/  @!P1 BRA `(.L_x_89) ;  /* 0x0000000000049947 */ /* 0x000fea0003800000 */
[----:B------:R0:W5:Y:S02]  /*38a0*/  LDG.E.LTC128B R24, desc[UR36][R10.64+0xe4] ;  /* 0x0000e4240a187981 */ /* 0x000164000c1e1920 */
.L_x_89:
[----:B------:R-:W-:Y:S05]  /*38b0*/  BSYNC B1 ;  /* 0x0000000000017941 */ /* 0x000fea0003800000 */
.L_x_88:
[----:B------:R-:W-:Y:S05]  /*38c0*/  @!P1 BRA `(.L_x_90) ;  /* 0x0000000800909947 */ /* 0x000fea0003800000 */
[----:B-----5:R-:W-:-:S05]  /*38d0*/  LOP3.LUT R3, R24, 0xffffe000, RZ, 0xc0, !PT ;  /* 0xffffe00018037812 */ /* 0x020fca00078ec0ff */
[----:B0-----:R-:W-:-:S04]  /*38e0*/  FMUL R4, R3, R56 ;  /* 0x0000003803047220 */ /* 0x001fc80000400000 */
[----:B------:R-:W-:-:S05]  /*38f0*/  FFMA R55, R55, R19, R4 ;  /* 0x0000001337377223 */ /* 0x000fca0000000004 */
[----:B------:R-:W-:-:S05]  /*3900*/  F2FP.TF32.F32.PACK_B R55, R55 ;  /* 0x00000037ff37723e */ /* 0x000fca00024050ff */
[----:B------:R0:W-:Y:S01]  /*3910*/  STG.E desc[UR36][R12.64+0xe4], R55 ;  /* 0x0000e4370c007986 */ /* 0x0001e2000c101924 */
[----:B------:R-:W-:Y:S05]  /*3920*/  BRA `(.L_x_90) ;  /* 0x0000000800787947 */ /* 0x000fea0003800000 */
.L_x_29:
[----:B------:R-:W-:Y:S01]  /*3930*/  ISETP.GT.AND P4, PT, R6, 0x1, PT ;  /* 0x000000010600780c */ /* 0x000fe20003f84270 */
[----:B------:R-:W-:Y:S01]  /*3940*/  ULDC.64 UR4, c[0x0][0x5c0] ;  /* 0x0001700000047ab9 */ /* 0x000fe20000000a00 */
[-C--:B------:R-:W-:Y:S01]  /*3950*/  FMUL R7, R24, R19.reuse ;  /* 0x0000001318077220 */ /* 0x080fe20000400000 */
[----:B------:R-:W-:Y:S01]  /*3960*/  LEA R4, P3, R70, UR4, 0x2 ;  /* 0x0000000446047c11 */ /* 0x000fe2000f8610ff */
[-C--:B------:R-:W-:Y:S01]  /*3970*/  FMUL R25, R25, R19.reuse ;  /* 0x0000001319197220 */ /* 0x080fe20000400000 */
[----:B------:R-:W-:Y:S01]  /*3980*/  ISETP.GT.AND P1, PT, R3, RZ, P4 ;  /* 0x000000ff0300720c */ /* 0x000fe20002724270 */
[-C--:B------:R-:W-:Y:S01]  /*3990*/  FMUL R11, R26, R19.reuse ;  /* 0x000000131a0b7220 */ /* 0x080fe20000400000 */
[----:B------:R-:W-:Y:S01]  /*39a0*/  LEA.HI.X R5, R70, UR5, R81, 0x2, P3 ;  /* 0x0000000546057c11 */ /* 0x000fe200098f1451 */
[----:B------:R-:W-:Y:S01]  /*39b0*/  FMUL R27, R27, R19 ;  /* 0x000000131b1b7220 */ /* 0x000fe20000400000 */
[----:B------:R-:W-:Y:S01]  /*39c0*/  F2FP.TF32.F32.PACK_B R7, R7 ;  /* 0x00000007ff07723e */ /* 0x000fe200024050ff */
[----:B------:R-:W-:Y:S01]  /*39d0*/  FMUL R29, R29, R19 ;  /* 0x000000131d1d7220 */ /* 0x000fe20000400000 */
[----:B------:R-:W-:Y:S01]  /*39e0*/  F2FP.TF32.F32.PACK_B R25, R25 ;  /* 0x00000019ff19723e */ /* 0x000fe200024050ff */
[-C--:B------:R-:W-:Y:S01]  /*39f0*/  FMUL R31, R31, R19.reuse ;  /* 0x000000131f1f7220 */ /* 0x080fe20000400000 */
[C---:B------:R-:W-:Y:S01]  /*3a00*/  SHF.L.U64.HI R9, R57.reuse, 0x2, R58 ;  /* 0x0000000239097819 */ /* 0x040fe2000001023a */
[----:B------:R0:W-:Y:S01]  /*3a10*/  @P2 STG.E desc[UR36][R4.64], R7 ;  /* 0x0000000704002986 */ /* 0x0001e2000c101924 */
[----:B------:R-:W-:Y:S01]  /*3a20*/  LEA R8, P3, R57, R4, 0x2 ;  /* 0x0000000439087211 */ /* 0x000fe200078610ff */
[-C--:B------:R-:W-:Y:S01]  /*3a30*/  FMUL R13, R32, R19.reuse ;  /* 0x00000013200d7220 */ /* 0x080fe20000400000 */
[C---:B------:R-:W-:Y:S01]  /*3a40*/  ISETP.GT.AND P2, PT, R6.reuse, 0x8, PT ;  /* 0x000000080600780c */ /* 0x040fe20003f44270 */
[----:B------:R-:W-:Y:S01]  /*3a50*/  @P1 STG.E desc[UR36][R4.64+0x4], R25 ;  /* 0x0000041904001986 */ /* 0x000fe2000c101924 */
[----:B------:R-:W-:Y:S01]  /*3a60*/  ISETP.GT.AND P1, PT, R6, 0x9, PT ;  /* 0x000000090600780c */ /* 0x000fe20003f24270 */
[----:B------:R-:W-:Y:S01]  /*3a70*/  IMAD.X R9, R9, 0x1, R5, P3 ;  /* 0x0000000109097824 */ /* 0x000fe200018e0605 */
[----:B------:R-:W-:Y:S01]  /*3a80*/  ISETP.GT.AND P0, PT, R3, 0x8, P0 ;  /* 0x000000080300780c */ /* 0x000fe20000704270 */
[-C--:B------:R-:W-:Y:S01]  /*3a90*/  FMUL R33, R33, R19.reuse ;  /* 0x0000001321217220 */ /* 0x080fe20000400000 */
[----:B------:R-:W-:Y:S01]  /*3aa0*/  ISETP.GT.AND P4, PT, R3, 0x8, P4 ;  /* 0x000000080300780c */ /* 0x000fe20002784270 */
[-C--:B------:R-:W-:Y:S01]  /*3ab0*/  FMUL R35, R35, R19.reuse ;  /* 0x0000001323237220 */ /* 0x080fe20000400000 */
[C---:B------:R-:W-:Y:S01]  /*3ac0*/  ISETP.GT.AND P5, PT, R3.reuse, RZ, P2 ;  /* 0x000000ff0300720c */ /* 0x040fe200017a4270 */
[-C--:B0-----:R-:W-:Y:S01]  /*3ad0*/  FMUL R7, R28, R19.reuse ;  /* 0x000000131c077220 */ /* 0x081fe20000400000 */
[----:B------:R-:W-:Y:S01]  /*3ae0*/  ISETP.GT.AND P3, PT, R3, RZ, P1 ;  /* 0x000000ff0300720c */ /* 0x000fe20000f64270 */
[----:B------:R-:W-:Y:S01]  /*3af0*/  FMUL R37, R37, R19 ;  /* 0x0000001325257220 */ /* 0x000fe20000400000 */
[----:B------:R-:W-:Y:S01]  /*3b00*/  F2FP.TF32.F32.PACK_B R11, R11 ;  /* 0x0000000bff0b723e */ /* 0x000fe200024050ff */
[----:B------:R-:W-:Y:S01]  /*3b10*/  FMUL R39, R39, R19 ;  /* 0x0000001327277220 */ /* 0x000fe20000400000 */
[----:B------:R-:W-:Y:S01]  /*3b20*/  F2FP.TF32.F32.PACK_B R27, R27 ;  /* 0x0000001bff1b723e */ /* 0x000fe200024050ff */
[----:B------:R-:W-:Y:S01]  /*3b30*/  FMUL R41, R41, R19 ;  /* 0x0000001329297220 */ /* 0x000fe20000400000 */
[----:B------:R-:W-:Y:S01]  /*3b40*/  F2FP.TF32.F32.PACK_B R7, R7 ;  /* 0x00000007ff07723e */ /* 0x000fe200024050ff */
[----:B------:R0:W-:Y:S01]  /*3b50*/  @P0 STG.E desc[UR36][R8.64], R11 ;  /* 0x0000000b08000986 */ /* 0x0001e2000c101924 */
[----:B------:R-:W-:Y:S01]  /*3b60*/  F2FP.TF32.F32.PACK_B R29, R29 ;  /* 0x0000001dff1d723e */ /* 0x000fe200024050ff */
[-C--:B------:R-:W-:Y:S01]  /*3b70*/  FMUL R43, R43, R19.reuse ;  /* 0x000000132b2b7220 */ /* 0x080fe20000400000 */
[C---:B------:R-:W-:Y:S01]  /*3b80*/  ISETP.GT.AND P0, PT, R6.reuse, 0x10, PT ;  /* 0x000000100600780c */ /* 0x040fe20003f04270 */
[----:B------:R-:W-:Y:S01]  /*3b90*/  @P4 STG.E desc[UR36][R8.64+0x4], R27 ;  /* 0x0000041b08004986 */ /* 0x000fe2000c101924 */
[----:B------:R-:W-:Y:S01]  /*3ba0*/  ISETP.GT.AND P2, PT, R3, 0x8, P2 ;  /* 0x000000080300780c */ /* 0x000fe20001744270 */
[-C--:B------:R-:W-:Y:S01]  /*3bb0*/  FMUL R45, R45, R19.reuse ;  /* 0x000000132d2d7220 */ /* 0x080fe20000400000 */
[C---:B------:R-:W-:Y:S01]  /*3bc0*/  ISETP.GT.AND P1, PT, R3.reuse, 0x8, P1 ;  /* 0x000000080300780c */ /* 0x040fe20000f24270 */
[----:B------:R1:W-:Y:S01]  /*3bd0*/  @P5 STG.E desc[UR36][R4.64+0x20], R7 ;  /* 0x0000200704005986 */ /* 0x0003e2000c101924 */
[----:B------:R-:W-:Y:S01]  /*3be0*/  ISETP.GT.AND P5, PT, R3, RZ, P0 ;  /* 0x000000ff0300720c */ /* 0x000fe200007a4270 */
[----:B------:R-:W-:Y:S01]  /*3bf0*/  FMUL R47, R47, R19 ;  /* 0x000000132f2f7220 */ /* 0x000fe20000400000 */
[----:B------:R-:W-:Y:S01]  /*3c00*/  F2FP.TF32.F32.PACK_B R31, R31 ;  /* 0x0000001fff1f723e */ /* 0x000fe200024050ff */
[----:B------:R-:W-:Y:S01]  /*3c10*/  @P3 STG.E desc[UR36][R4.64+0x24], R29 ;  /* 0x0000241d04003986 */ /* 0x000fe2000c101924 */
[----:B------:R-:W-:Y:S01]  /*3c20*/  ISETP.GT.AND P3, PT, R6, 0x11, PT ;  /* 0x000000110600780c */ /* 0x000fe20003f64270 */
[----:B0-----:R-:W-:Y:S01]  /*3c30*/  FMUL R11, R30, R19 ;  /* 0x000000131e0b7220 */ /* 0x001fe20000400000 */
[----:B------:R-:W-:Y:S01]  /*3c40*/  F2FP.TF32.F32.PACK_B R13, R13 ;  /* 0x0000000dff0d723e */ /* 0x000fe200024050ff */
[-C--:B------:R-:W-:Y:S01]  /*3c50*/  FMUL R49, R49, R19.reuse ;  /* 0x0000001331317220 */ /* 0x080fe20000400000 */
[----:B------:R-:W-:Y:S01]  /*3c60*/  ISETP.GT.AND P4, PT, R3, RZ, P3 ;  /* 0x000000ff0300720c */ /* 0x000fe20001f84270 */
[----:B------:R-:W-:Y:S01]  /*3c70*/  FMUL R15, R50, R19 ;  /* 0x00000013320f7220 */ /* 0x000fe20000400000 */
[----:B------:R-:W-:Y:S01]  /*3c80*/  F2FP.TF32.F32.PACK_B R11, R11 ;  /* 0x0000000bff0b723e */ /* 0x000fe200024050ff */
[----:B-1----:R-:W-:Y:S01]  /*3c90*/  FMUL R7, R34, R19 ;  /* 0x0000001322077220 */ /* 0x002fe20000400000 */
[----:B------:R-:W-:Y:S01]  /*3ca0*/  F2FP.TF32.F32.PACK_B R33, R33 ;  /* 0x00000021ff21723e */ /* 0x000fe200024050ff */
[-C--:B------:R-:W-:Y:S01]  /*3cb0*/  FMUL R51, R51, R19.reuse ;  /* 0x0000001333337220 */ /* 0x080fe20000400000 */
[----:B------:R-:W-:Y:S01]  /*3cc0*/  ISETP.GT.AND P0, PT, R3, 0x8, P0 ;  /* 0x000000080300780c */ /* 0x000fe20000704270 */
[----:B------:R0:W-:Y:S01]  /*3cd0*/  @P2 STG.E desc[UR36][R8.64+0x20], R11 ;  /* 0x0000200b08002986 */ /* 0x0001e2000c101924 */
[----:B------:R-:W-:Y:S01]  /*3ce0*/  ISETP.GT.AND P2, PT, R6, 0x19, PT ;  /* 0x000000190600780c */ /* 0x000fe20003f44270 */
[----:B------:R-:W-:Y:S01]  /*3cf0*/  FMUL R21, R52, R19 ;  /* 0x0000001334157220 */ /* 0x000fe20000400000 */
[----:B------:R-:W-:Y:S01]  /*3d00*/  F2FP.TF32.F32.PACK_B R7, R7 ;  /* 0x00000007ff07723e */ /* 0x000fe200024050ff */
[----:B------:R-:W-:Y:S01]  /*3d10*/  @P1 STG.E desc[UR36][R8.64+0x24], R31 ;  /* 0x0000241f08001986 */ /* 0x000fe2000c101924 */
[----:B------:R-:W-:Y:S01]  /*3d20*/  ISETP.GT.AND P1, PT, R6, 0x18, PT ;  /* 0x000000180600780c */ /* 0x000fe20003f24270 */
[----:B------:R-:W-:Y:S01]  /*3d30*/  FMUL R53, R53, R19 ;  /* 0x0000001335357220 */ /* 0x000fe20000400000 */
[----:B------:R-:W-:Y:S01]  /*3d40*/  F2FP.TF32.F32.PACK_B R35, R35 ;  /* 0x00000023ff23723e */ /* 0x000fe200024050ff */
[----:B------:R1:W-:Y:S01]  /*3d50*/  @P5 STG.E desc[UR36][R4.64+0x40], R13 ;  /* 0x0000400d04005986 */ /* 0x0003e2000c101924 */
[----:B------:R-:W-:Y:S01]  /*3d60*/  ISETP.GT.AND P5, PT, R3, RZ, P1 ;  /* 0x000000ff0300720c */ /* 0x000fe20000fa4270 */
[----:B------:R-:W-:Y:S01]  /*3d70*/  FMUL R55, R55, R19 ;  /* 0x0000001337377220 */ /* 0x000fe20000400000 */
[----:B------:R-:W-:Y:S01]  /*3d80*/  F2FP.TF32.F32.PACK_B R37, R37 ;  /* 0x00000025ff25723e */ /* 0x000fe200024050ff */
[----:B------:R-:W-:Y:S01]  /*3d90*/  @P4 STG.E desc[UR36][R4.64+0x44], R33 ;  /* 0x0000442104004986 */ /* 0x000fe2000c101924 */
[C---:B------:R-:W-:Y:S01]  /*3da0*/  ISETP.GT.AND P4, PT, R3.reuse, 0x8, P3 ;  /* 0x000000080300780c */ /* 0x040fe20001f84270 */
[----:B0-----:R-:W-:Y:S01]  /*3db0*/  FMUL R11, R36, R19 ;  /* 0x00000013240b7220 */ /* 0x001fe20000400000 */
[----:B------:R-:W-:Y:S01]  /*3dc0*/  ISETP.GT.AND P3, PT, R3, RZ, P2 ;  /* 0x000000ff0300720c */ /* 0x000fe20001764270 */
[----:B------:R0:W-:Y:S01]  /*3dd0*/  @P0 STG.E desc[UR36][R8.64+0x40], R7 ;  /* 0x0000400708000986 */ /* 0x0001e2000c101924 */
[----:B------:R-:W-:-:S02]  /*3de0*/  ISETP.GT.AND P0, PT, R6, 0x20, PT ;  /* 0x000000200600780c */ /* 0x000fc40003f04270 */
[----:B------:R-:W-:Y:S01]  /*3df0*/  F2FP.TF32.F32.PACK_B R11, R11 ;  /* 0x0000000bff0b723e */ /* 0x000fe200024050ff */
[----:B-1----:R-:W-:Y:S01]  /*3e00*/  FMUL R13, R40, R19 ;  /* 0x00000013280d7220 */ /* 0x002fe20000400000 */
[C---:B------:R-:W-:Y:S02]  /*3e10*/  ISETP.GT.AND P1, PT, R3.reuse, 0x8, P1 ;  /* 0x000000080300780c */ /* 0x040fe40000f24270 */
[----:B------:R-:W-:Y:S02]  /*3e20*/  F2FP.TF32.F32.PACK_B R39, R39 ;  /* 0x00000027ff27723e */ /* 0x000fe400024050ff */
[----:B------:R-:W-:Y:S01]  /*3e30*/  F2FP.TF32.F32.PACK_B R13, R13 ;  /* 0x0000000dff0d723e */ /* 0x000fe200024050ff */
[----:B------:R-:W-:Y:S01]  /*3e40*/  @P4 STG.E desc[UR36][R8.64+0x44], R35 ;  /* 0x0000442308004986 */ /* 0x000fe2000c101924 */
[C---:B------:R-:W-:Y:S01]  /*3e50*/  ISETP.GT.AND P4, PT, R3.reuse, 0x8, P2 ;  /* 0x000000080300780c */ /* 0x040fe20001784270 */
[----:B0-----:R-:W-:Y:S01]  /*3e60*/  FMUL R7, R38, R19 ;  /* 0x0000001326077220 */ /* 0x001fe20000400000 */
[----:B------:R-:W-:Y:S01]  /*3e70*/  ISETP.GT.AND P2, PT, R6, 0x21, PT ;  /* 0x000000210600780c */ /* 0x000fe20003f44270 */
[----:B------:R0:W-:Y:S01]  /*3e80*/  @P5 STG.E desc[UR36][R4.64+0x60], R11 ;  /* 0x0000600b04005986 */ /* 0x0001e2000c101924 */
[----:B------:R-:W-:-:S02]  /*3e90*/  ISETP.GT.AND P5, PT, R3, RZ, P0 ;  /* 0x000000ff0300720c */ /* 0x000fc400007a4270 */
[----:B------:R-:W-:Y:S01]  /*3ea0*/  F2FP.TF32.F32.PACK_B R7, R7 ;  /* 0x00000007ff07723e */ /* 0x000fe200024050ff */
[----:B------:R-:W-:Y:S01]  /*3eb0*/  @P3 STG.E desc[UR36][R4.64+0x64], R37 ;  /* 0x0000642504003986 */ /* 0x000fe2000c101924 */
[C---:B------:R-:W-:Y:S02]  /*3ec0*/  ISETP.GT.AND P3, PT, R3.reuse, RZ, P2 ;  /* 0x000000ff0300720c */ /* 0x040fe40001764270 */
[----:B------:R-:W-:Y:S01]  /*3ed0*/  F2FP.TF32.F32.PACK_B R41, R41 ;  /* 0x00000029ff29723e */ /* 0x000fe200024050ff */
[----:B------:R1:W-:Y:S01]  /*3ee0*/  @P1 STG.E desc[UR36][R8.64+0x60], R7 ;  /* 0x0000600708001986 */ /* 0x0003e2000c101924 */
[----:B------:R-:W-:Y:S02]  /*3ef0*/  ISETP.GT.AND P0, PT, R3, 0x8, P0 ;  /* 0x000000080300780c */ /* 0x000fe40000704270 */
[----:B------:R-:W-:Y:S01]  /*3f00*/  F2FP.TF32.F32.PACK_B R43, R43 ;  /* 0x0000002bff2b723e */ /* 0x000fe200024050ff */
[----:B------:R-:W-:Y:S01]  /*3f10*/  @P4 STG.E desc[UR36][R8.64+0x64], R39 ;  /* 0x0000642708004986 */ /* 0x000fe2000c101924 */
[----:B------:R-:W-:Y:S01]  /*3f20*/  ISETP.GT.AND P4, PT, R6, 0x28, PT ;  /* 0x000000280600780c */ /* 0x000fe20003f84270 */
[----:B0-----:R-:W-:Y:S01]  /*3f30*/  FMUL R11, R44, R19 ;  /* 0x000000132c0b7220 */ /* 0x001fe20000400000 */
[----:B------:R-:W-:Y:S01]  /*3f40*/  F2FP.TF32.F32.PACK_B R45, R45 ;  /* 0x0000002dff2d723e */ /* 0x000fe200024050ff */
[----:B------:R0:W-:Y:S01]  /*3f50*/  @P5 STG.E desc[UR36][R4.64+0x80], R13 ;  /* 0x0000800d04005986 */ /* 0x0001e2000c101924 */
[----:B------:R-:W-:-:S02]  /*3f60*/  ISETP.GT.AND P5, PT, R6, 0x29, PT ;  /* 0x000000290600780c */ /* 0x000fc40003fa4270 */
[----:B------:R-:W-:Y:S01]  /*3f70*/  F2FP.TF32.F32.PACK_B R11, R11 ;  /* 0x0000000bff0b723e */ /* 0x000fe200024050ff */
[----:B------:R-:W-:Y:S01]  /*3f80*/  @P3 STG.E desc[UR36][R4.64+0x84], R41 ;  /* 0x0000842904003986 */ /* 0x000fe2000c101924 */
[C---:B------:R-:W-:Y:S01]  /*3f90*/  ISETP.GT.AND P3, PT, R3.reuse, 0x8, P2 ;  /* 0x000000080300780c */ /* 0x040fe20001764270 */
[-C--:B-1----:R-:W-:Y:S01]  /*3fa0*/  FMUL R7, R42, R19.reuse ;  /* 0x000000132a077220 */ /* 0x082fe20000400000 */
[C---:B------:R-:W-:Y:S02]  /*3fb0*/  ISETP.GT.AND P2, PT, R3.reuse, RZ, P4 ;  /* 0x000000ff0300720c */ /* 0x040fe40002744270 */
[C---:B------:R-:W-:Y:S02]  /*3fc0*/  ISETP.GT.AND P1, PT, R3.reuse, RZ, P5 ;  /* 0x000000ff0300720c */ /* 0x040fe40002f24270 */
[----:B------:R-:W-:Y:S01]  /*3fd0*/  ISETP.GT.AND P4, PT, R3, 0x8, P4 ;  /* 0x000000080300780c */ /* 0x000fe20002784270 */
[----:B0-----:R-:W-:Y:S01]  /*3fe0*/  FMUL R13, R46, R19 ;  /* 0x000000132e0d7220 */ /* 0x001fe20000400000 */
[----:B------:R-:W-:-:S02]  /*3ff0*/  F2FP.TF32.F32.PACK_B R7, R7 ;  /* 0x00000007ff07723e */ /* 0x000fc400024050ff */
[----:B------:R-:W-:Y:S02]  /*4000*/  ISETP.GT.AND P5, PT, R3, 0x8, P5 ;  /* 0x000000080300780c */ /* 0x000fe40002fa4270 */
[----:B------:R-:W-:Y:S01]  /*4010*/  F2FP.TF32.F32.PACK_B R13, R13 ;  /* 0x0000000dff0d723e */ /* 0x000fe200024050ff */
[----:B------:R0:W-:Y:S01]  /*4020*/  @P0 STG.E desc[UR36][R8.64+0x80], R7 ;  /* 0x0000800708000986 */ /* 0x0001e2000c101924 */
[C---:B------:R-:W-:Y:S02]  /*4030*/  ISETP.GT.AND P0, PT, R6.reuse, 0x39, PT ;  /* 0x000000390600780c */ /* 0x040fe40003f04270 */
[----:B------:R-:W-:Y:S01]  /*4040*/  F2FP.TF32.F32.PACK_B R47, R47 ;  /* 0x0000002fff2f723e */ /* 0x000fe200024050ff */
[----:B------:R-:W-:Y:S01]  /*4050*/  @P3 STG.E desc[UR36][R8.64+0x84], R43 ;  /* 0x0000842b08003986 */ /* 0x000fe2000c101924 */
[C---:B------:R-:W-:Y:S02]  /*4060*/  ISETP.GT.AND P3, PT, R6.reuse, 0x30, PT ;  /* 0x000000300600780c */ /* 0x040fe40003f64270 */
[----:B------:R-:W-:Y:S01]  /*4070*/  F2FP.TF32.F32.PACK_B R49, R49 ;  /* 0x00000031ff31723e */ /* 0x000fe200024050ff */
[----:B------:R1:W-:Y:S01]  /*4080*/  @P2 STG.E desc[UR36][R4.64+0xa0], R11 ;  /* 0x0000a00b04002986 */ /* 0x0003e2000c101924 */
[----:B------:R-:W-:-:S02]  /*4090*/  ISETP.GT.AND P2, PT, R6, 0x31, PT ;  /* 0x000000310600780c */ /* 0x000fc40003f44270 */
[----:B------:R-:W-:Y:S01]  /*40a0*/  F2FP.TF32.F32.PACK_B R15, R15 ;  /* 0x0000000fff0f723e */ /* 0x000fe200024050ff */
[----:B------:R-:W-:Y:S01]  /*40b0*/  @P1 STG.E desc[UR36][R4.64+0xa4], R45 ;  /* 0x0000a42d04001986 */ /* 0x000fe2000c101924 */
[----:B------:R-:W-:Y:S01]  /*40c0*/  ISETP.GT.AND P1, PT, R6, 0x38, PT ;  /* 0x000000380600780c */ /* 0x000fe20003f24270 */
[----:B------:R-:W-:Y:S01]  /*40d0*/  @P4 IMAD.MOV.U32 R6, RZ, RZ, R8 ;  /* 0x000000ffff064224 */ /* 0x000fe200078e0008 */
[----:B------:R-:W-:Y:S01]  /*40e0*/  F2FP.TF32.F32.PACK_B R51, R51 ;  /* 0x00000033ff33723e */ /* 0x000fe200024050ff */
[----:B0-----:R-:W-:Y:S01]  /*40f0*/  @P4 IMAD.MOV.U32 R7, RZ, RZ, R9 ;  /* 0x000000ffff074224 */ /* 0x001fe200078e0009 */
[----:B------:R-:W-:Y:S02]  /*4100*/  F2FP.TF32.F32.PACK_B R21, R21 ;  /* 0x00000015ff15723e */ /* 0x000fe400024050ff */
[----:B------:R-:W-:Y:S01]  /*4110*/  F2FP.TF32.F32.PACK_B R53, R53 ;  /* 0x00000035ff35723e */ /* 0x000fe200024050ff */
[----:B-1----:R-:W-:Y:S01]  /*4120*/  FMUL R11, R48, R19 ;  /* 0x00000013300b7220 */ /* 0x002fe20000400000 */
[----:B------:R0:W-:Y:S01]  /*4130*/  @P4 STG.E desc[UR36][R6.64+0xa0], R13 ;  /* 0x0000a00d06004986 */ /* 0x0001e2000c101924 */
[----:B------:R-:W-:-:S02]  /*4140*/  ISETP.GT.AND P4, PT, R3, RZ, P3 ;  /* 0x000000ff0300720c */ /* 0x000fc40001f84270 */
[----:B------:R-:W-:Y:S02]  /*4150*/  ISETP.GT.AND P3, PT, R3, 0x8, P3 ;  /* 0x000000080300780c */ /* 0x000fe40001f64270 */
[----:B------:R-:W-:Y:S02]  /*4160*/  F2FP.TF32.F32.PACK_B R11, R11 ;  /* 0x0000000bff0b723e */ /* 0x000fe400024050ff */
[----:B------:R-:W-:Y:S01]  /*4170*/  F2FP.TF32.F32.PACK_B R55, R55 ;  /* 0x00000037ff37723e */ /* 0x000fe200024050ff */
[----:B0-----:R-:W-:Y:S02]  /*4180*/  @P5 IMAD.MOV.U32 R6, RZ, RZ, R8 ;  /* 0x000000ffff065224 */ /* 0x001fe400078e0008 */
[----:B------:R-:W-:Y:S01]  /*4190*/  FMUL R13, R54, R19 ;  /* 0x00000013360d7220 */ /* 0x000fe20000400000 */
[----:B------:R-:W-:-:S04]  /*41a0*/  @P5 IMAD.MOV.U32 R7, RZ, RZ, R9 ;  /* 0x000000ffff075224 */ /* 0x000fc800078e0009 */
[----:B------:R-:W-:Y:S01]  /*41b0*/  F2FP.TF32.F32.PACK_B R13, R13 ;  /* 0x0000000dff0d723e */ /* 0x000fe200024050ff */
[----:B------:R0:W-:Y:S01]  /*41c0*/  @P5 STG.E desc[UR36][R6.64+0xa4], R47 ;  /* 0x0000a42f06005986 */ /* 0x0001e2000c101924 */
[C---:B------:R-:W-:Y:S02]  /*41d0*/  ISETP.GT.AND P5, PT, R3.reuse, RZ, P2 ;  /* 0x000000ff0300720c */ /* 0x040fe400017a4270 */
[C---:B------:R-:W-:Y:S01]  /*41e0*/  ISETP.GT.AND P2, PT, R3.reuse, 0x8, P2 ;  /* 0x000000080300780c */ /* 0x040fe20001744270 */
[----:B------:R-:W-:Y:S01]  /*41f0*/  @P4 STG.E desc[UR36][R4.64+0xc0], R11 ;  /* 0x0000c00b04004986 */ /* 0x000fe2000c101924 */
[C---:B------:R-:W-:Y:S02]  /*4200*/  ISETP.GT.AND P4, PT, R3.reuse, RZ, P1 ;  /* 0x000000ff0300720c */ /* 0x040fe40000f84270 */
[----:B------:R-:W-:Y:S01]  /*4210*/  ISETP.GT.AND P1, PT, R3, 0x8, P1 ;  /* 0x000000080300780c */ /* 0x000fe20000f24270 */
[----:B0-----:R-:W-:-:S06]  /*4220*/  @P3 IMAD.MOV.U32 R6, RZ, RZ, R8 ;  /* 0x000000ffff063224 */ /* 0x001fcc00078e0008 */
[----:B------:R-:W-:Y:S01]  /*4230*/  @P5 STG.E desc[UR36][R4.64+0xc4], R49 ;  /* 0x0000c43104005986 */ /* 0x000fe2000c101924 */
[C---:B------:R-:W-:Y:S01]  /*4240*/  ISETP.GT.AND P5, PT, R3.reuse, RZ, P0 ;  /* 0x000000ff0300720c */ /* 0x040fe200007a4270 */
[----:B------:R-:W-:Y:S01]  /*4250*/  @P3 IMAD.MOV.U32 R7, RZ, RZ, R9 ;  /* 0x000000ffff073224 */ /* 0x000fe200078e0009 */
[----:B------:R-:W-:-:S04]  /*4260*/  ISETP.GT.AND P0, PT, R3, 0x8, P0 ;  /* 0x000000080300780c */ /* 0x000fc80000704270 */
[----:B------:R0:W-:Y:S02]  /*4270*/  @P3 STG.E desc[UR36][R6.64+0xc0], R15 ;  /* 0x0000c00f06003986 */ /* 0x0001e4000c101924 */
[----:B0-----:R-:W-:Y:S02]  /*4280*/  @P2 IMAD.MOV.U32 R6, RZ, RZ, R8 ;  /* 0x000000ffff062224 */ /* 0x001fe400078e0008 */
[----:B------:R-:W-:-:S05]  /*4290*/  @P2 IMAD.MOV.U32 R7, RZ, RZ, R9 ;  /* 0x000000ffff072224 */ /* 0x000fca00078e0009 */
[----:B------:R-:W-:Y:S04]  /*42a0*/  @P2 STG.E desc[UR36][R6.64+0xc4], R51 ;  /* 0x0000c43306002986 */ /* 0x000fe8000c101924 */
[----:B------:R-:W-:Y:S04]  /*42b0*/  @P4 STG.E desc[UR36][R4.64+0xe0], R21 ;  /* 0x0000e01504004986 */ /* 0x000fe8000c101924 */
[----:B------:R0:W-:Y:S02]  /*42c0*/  @P5 STG.E desc[UR36][R4.64+0xe4], R53 ;  /* 0x0000e43504005986 */ /* 0x0001e4000c101924 */
[----:B0-----:R-:W-:-:S02]  /*42d0*/  @P1 IMAD.MOV.U32 R4, RZ, RZ, R8 ;  /* 0x000000ffff041224 */ /* 0x001fc400078e0008 */
[----:B------:R-:W-:-:S05]  /*42e0*/  @P1 IMAD.MOV.U32 R5, RZ, RZ, R9 ;  /* 0x000000ffff051224 */ /* 0x000fca00078e0009 */
[----:B------:R0:W-:Y:S04]  /*42f0*/  @P1 STG.E desc[UR36][R4.64+0xe0], R13 ;  /* 0x0000e00d04001986 */ /* 0x0001e8000c101924 */
[----:B------:R0:W-:Y:S02]  /*4300*/  @P0 STG.E desc[UR36][R8.64+0xe4], R55 ;  /* 0x0000e43708000986 */ /* 0x0001e4000c101924 */
.L_x_90:
[----:B------:R-:W-:Y:S05]  /*4310*/  BSYNC B0 ;  /* 0x0000000000007941 */ /* 0x000fea0003800000 */
.L_x_28:
[----:B------:R-:W-:Y:S01]  /*4320*/  IADD3 R16, P0, R16, UR38, RZ ;  /* 0x0000002610107c10 */ /* 0x000fe2000ff1e0ff */
[----:B------:R-:W-:Y:S01]  /*4330*/  ULDC.64 UR4, c[0x0][0x650] ;  /* 0x0001940000047ab9 */ /* 0x000fe20000000a00 */
[----:B------:R-:W-:Y:S01]  /*4340*/  PRMT R3, RZ, 0x7610, R3 ;  /* 0x00007610ff037816 */ /* 0x000fe20000000003 */
[----:B------:R-:W-:Y:S01]  /*4350*/  IMAD.MOV.U32 R68, RZ, RZ, -0x1 ;  /* 0xffffffffff447424 */ /* 0x000fe200078e00ff */
[----:B------:R-:W-:Y:S01]  /*4360*/  IADD3.X R17, R17, UR41, RZ, P0, !PT ;  /* 0x0000002911117c10 */ /* 0x000fe200087fe4ff */
[----:B--2---:R-:W-:Y:S01]  /*4370*/  IMAD.MOV.U32 R67, RZ, RZ, -0x1 ;  /* 0xffffffffff437424 */ /* 0x004fe200078e00ff */
[----:B------:R-:W-:-:S04]  /*4380*/  ISETP.GE.U32.AND P0, PT, R16, UR4, PT ;  /* 0x0000000410007c0c */ /* 0x000fc8000bf06070 */
[----:B------:R-:W-:-:S13]  /*4390*/  ISETP.GE.U32.AND.EX P0, PT, R17, UR5, PT, P0 ;  /* 0x0000000511007c0c */ /* 0x000fda000bf06100 */
[----:B------:R-:W-:Y:S05]  /*43a0*/  @P0 BRA `(.L_x_91) ;  /* 0x00000004004c0947 */ /* 0x000fea0003800000 */
[----:B01-3--:R-:W0:Y:S01]  /*43b0*/  LDC.64 R10, c[0x0][0x628] ;  /* 0x00018a00ff0a7b82 */ /* 0x00be220000000a00 */
[----:B----4-:R-:W1:Y:S01]  /*43c0*/  S2R R12, SR_CTAID.X ;  /* 0x00000000000c7919 */ /* 0x010e620000002500 */
[----:B------:R-:W-:Y:S02]  /*43d0*/  IMAD.MOV.U32 R8, RZ, RZ, R16 ;  /* 0x000000ffff087224 */ /* 0x000fe400078e0010 */
[----:B------:R-:W-:Y:S01]  /*43e0*/  IMAD.MOV.U32 R9, RZ, RZ, R17 ;  /* 0x000000ffff097224 */ /* 0x000fe200078e0011 */
[----:B------:R-:W2:Y:S03]  /*43f0*/  S2R R20, SR_CTAID.Y ;  /* 0x0000000000147919 */ /* 0x000ea60000002600 */
[----:B------:R-:W3:Y:S08]  /*4400*/  LDC R0, c[0x0][0x630] ;  /* 0x00018c00ff007b82 */ /* 0x000ef00000000800 */
[----:B------:R-:W4:Y:S01]  /*4410*/  LDC.64 R14, c[0x0][0x620] ;  /* 0x00018800ff0e7b82 */ /* 0x000f220000000a00 */
[----:B0-----:R-:W-:-:S04]  /*4420*/  ISETP.NE.U32.AND P0, PT, R10, RZ, PT ;  /* 0x000000ff0a00720c */ /* 0x001fc80003f05070 */
[----:B------:R-:W-:-:S13]  /*4430*/  ISETP.NE.AND.EX P0, PT, R11, RZ, PT, P0 ;  /* 0x000000ff0b00720c */ /* 0x000fda0003f05300 */
[----:B-1234-:R-:W-:Y:S05]  /*4440*/  @!P0 BRA `(.L_x_92) ;  /* 0x0000000000288947 */ /* 0x01efea0003800000 */
        /* <DEDUP_REMOVED lines=10> */
.L_x_92:
[-CC-:B------:R-:W-:Y:S01]  /*44f0*/  SHF.R.U64 R67, R8, R0.reuse, R9.reuse ;  /* 0x0000000008437219 */ /* 0x180fe20000001209 */
[----:B------:R-:W0:Y:S01]  /*4500*/  LDC.64 R26, c[0x0][0x640] ;  /* 0x00019000ff1a7b82 */ /* 0x000e220000000a00 */
[----:B------:R-:W-:Y:S01]  /*4510*/  SHF.R.U32.HI R0, RZ, R0, R9 ;  /* 0x00000000ff007219 */ /* 0x000fe20000011609 */
[----:B------:R-:W-:Y:S01]  /*4520*/  ULDC UR4, c[0x0][0x150] ;  /* 0x0000540000047ab9 */ /* 0x000fe20000000800 */
[----:B------:R-:W-:Y:S02]  /*4530*/  IADD3 R3, P0, RZ, -R67, RZ ;  /* 0x80000043ff037210 */ /* 0x000fe40007f1e0ff */
[----:B------:R-:W-:-:S03]  /*4540*/  I2FP.F32.U32 R7, R12 ;  /* 0x0000000c00077245 */ /* 0x000fc60000201000 */
[----:B------:R-:W1:Y:S01]  /*4550*/  LDC R6, c[0x0][0x618] ;  /* 0x00018600ff067b82 */ /* 0x000e620000000800 */
[----:B------:R-:W-:Y:S02]  /*4560*/  IMAD.X R5, RZ, RZ, ~R0, P0 ;  /* 0x000000ffff057224 */ /* 0x000fe400000e0e00 */
[----:B------:R-:W-:Y:S01]  /*4570*/  FMUL R7, R7, UR4 ;  /* 0x0000000407077c20 */ /* 0x000fe20008400000 */
[----:B------:R-:W-:Y:S01]  /*4580*/  ULDC UR4, c[0x0][0x154] ;  /* 0x0000550000047ab9 */ /* 0x000fe20000000800 */
[-C--:B------:R-:W-:Y:S02]  /*4590*/  IMAD R0, R5, R14.reuse, RZ ;  /* 0x0000000e05007224 */ /* 0x080fe400078e02ff */
[C---:B------:R-:W-:Y:S01]  /*45a0*/  IMAD.WIDE.U32 R4, R3.reuse, R14, R16 ;  /* 0x0000000e03047225 */ /* 0x040fe200078e0010 */
[----:B------:R-:W2:Y:S01]  /*45b0*/  LDC R8, c[0x0][0x608] ;  /* 0x00018200ff087b82 */ /* 0x000ea20000000800 */
[----:B------:R-:W3:Y:S02]  /*45c0*/  F2I.U32.TRUNC.NTZ R7, R7 ;  /* 0x0000000700077305 */ /* 0x000ee4000020f000 */
[----:B------:R-:W-:Y:S01]  /*45d0*/  IMAD R3, R3, R15, R0 ;  /* 0x0000000f03037224 */ /* 0x000fe200078e0200 */
[----:B------:R-:W-:-:S03]  /*45e0*/  I2FP.F32.U32 R0, R20 ;  /* 0x0000001400007245 */ /* 0x000fc60000201000 */
[----:B------:R-:W-:Y:S01]  /*45f0*/  IMAD.IADD R3, R5, 0x1, R3 ;  /* 0x0000000105037824 */ /* 0x000fe200078e0203 */
[----:B------:R-:W4:Y:S01]  /*4600*/  LDC R11, c[0x0][0x658] ;  /* 0x00019600ff0b7b82 */ /* 0x000f220000000800 */
[----:B0-----:R-:W-:-:S04]  /*4610*/  ISETP.NE.U32.AND P0, PT, R26, RZ, PT ;  /* 0x000000ff1a00720c */ /* 0x001fc80003f05070 */
[----:B------:R-:W-:-:S03]  /*4620*/  ISETP.NE.AND.EX P0, PT, R27, RZ, PT, P0 ;  /* 0x000000ff1b00720c */ /* 0x000fc60003f05300 */
[----:B------:R-:W0:Y:S01]  /*4630*/  LDC R9, c[0x0][0x144] ;  /* 0x00005100ff097b82 */ /* 0x000e220000000800 */
[-C--:B-1----:R-:W-:Y:S01]  /*4640*/  SHF.R.U64 R10, R4, R6.reuse, R3 ;  /* 0x00000006040a7219 */ /* 0x082fe20000001203 */
[----:B---3--:R-:W-:Y:S01]  /*4650*/  IMAD.MOV R7, RZ, RZ, -R7 ;  /* 0x000000ffff077224 */ /* 0x008fe200078e0a07 */
[----:B------:R-:W-:Y:S01]  /*4660*/  SHF.R.U32.HI R3, RZ, R6, R3 ;  /* 0x00000006ff037219 */ /* 0x000fe20000011603 */
[----:B------:R-:W-:-:S04]  /*4670*/  FMUL R6, R0, UR4 ;  /* 0x0000000400067c20 */ /* 0x000fc80008400000 */
[----:B------:R-:W1:Y:S01]  /*4680*/  LDC R21, c[0x0][0x148] ;  /* 0x00005200ff157b82 */ /* 0x000e620000000800 */
[----:B------:R3:W0:Y:S01]  /*4690*/  F2I.U32.TRUNC.NTZ R14, R6 ;  /* 0x00000006000e7305 */ /* 0x000622000020f000 */
[-CC-:B--2---:R-:W-:Y:S02]  /*46a0*/  SHF.R.U64 R13, R10, R8.reuse, R3.reuse ;  /* 0x000000080a0d7219 */ /* 0x184fe40000001203 */
[----:B------:R-:W-:-:S04]  /*46b0*/  SHF.R.U32.HI R0, RZ, R8, R3 ;  /* 0x00000008ff007219 */ /* 0x000fc80000011603 */
[----:B-----5:R-:W2:Y:S01]  /*46c0*/  LDC R24, c[0x0][0x648] ;  /* 0x00019200ff187b82 */ /* 0x020ea20000000800 */
[-CC-:B----4-:R-:W-:Y:S02]  /*46d0*/  SHF.R.U64 R15, R13, R11.reuse, R0.reuse ;  /* 0x0000000b0d0f7219 */ /* 0x190fe40000001200 */
[----:B------:R-:W-:-:S03]  /*46e0*/  SHF.R.U32.HI R5, RZ, R11, R0 ;  /* 0x0000000bff057219 */ /* 0x000fc60000011600 */
[----:B------:R-:W-:Y:S02]  /*46f0*/  IMAD.MOV.U32 R4, RZ, RZ, R15 ;  /* 0x000000ffff047224 */ /* 0x000fe400078e000f */
[----:B------:R-:W4:Y:S01]  /*4700*/  LDC R28, c[0x0][0x638] ;  /* 0x00018e00ff1c7b82 */ /* 0x000f220000000800 */
[----:B0-----:R-:W-:-:S07]  /*4710*/  IMAD R25, R9, R7, R12 ;  /* 0x0000000709197224 */ /* 0x001fce00078e020c */
[----:B------:R-:W0:Y:S08]  /*4720*/  LDC R29, c[0x0][0x610] ;  /* 0x00018400ff1d7b82 */ /* 0x000e300000000800 */
[----:B------:R-:W0:Y:S01]  /*4730*/  LDC R30, c[0x0][0x600] ;  /* 0x00018000ff1e7b82 */ /* 0x000e220000000800 */
[----:B-123--:R-:W-:Y:S05]  /*4740*/  @!P0 BRA `(.L_x_93) ;  /* 0x0000000000288947 */ /* 0x00efea0003800000 */
        /* <DEDUP_REMOVED lines=10> */
.L_x_93:
[----:B------:R-:W-:Y:S01]  /*47f0*/  ISETP.NE.AND P0, PT, R2, 0x1, PT ;  /* 0x000000010200780c */ /* 0x000fe20003f05270 */
[----:B------:R-:W-:Y:S01]  /*4800*/  IMAD.MOV R14, RZ, RZ, -R14 ;  /* 0x000000ffff0e7224 */ /* 0x000fe200078e0a0e */
[----:B------:R-:W-:Y:S02]  /*4810*/  SHF.R.U64 R3, R4, R24, R5 ;  /* 0x0000001804037219 */ /* 0x000fe40000001205 */
[----:B------:R-:W-:Y:S02]  /*4820*/  LOP3.LUT R0, R13, R64, RZ, 0xc0, !PT ;  /* 0x000000400d007212 */ /* 0x000fe400078ec0ff */
[----:B------:R-:W-:Y:S01]  /*4830*/  LOP3.LUT R10, R10, R63, RZ, 0xc0, !PT ;  /* 0x0000003f0a0a7212 */ /* 0x000fe200078ec0ff */
[----:B------:R-:W-:Y:S02]  /*4840*/  IMAD.MOV R4, RZ, RZ, -R3 ;  /* 0x000000ffff047224 */ /* 0x000fe400078e0a03 */
[----:B------:R-:W-:Y:S02]  /*4850*/  IMAD R0, R59, R3, R0 ;  /* 0x000000033b007224 */ /* 0x000fe400078e0200 */
[----:B----4-:R-:W-:-:S02]  /*4860*/  IMAD R3, R4, R28, R15 ;  /* 0x0000001c04037224 */ /* 0x010fc400078e020f */
[----:B------:R-:W-:Y:S02]  /*4870*/  @P0 IMAD R25, R21, R14, R20 ;  /* 0x0000000e15190224 */ /* 0x000fe400078e0214 */
[----:B0-----:R-:W-:Y:S02]  /*4880*/  IMAD R5, R3, R30, R10 ;  /* 0x0000001e03057224 */ /* 0x001fe400078e020a */
[----:B------:R-:W-:Y:S02]  /*4890*/  IMAD R0, R0, R29, R25 ;  /* 0x0000001d00007224 */ /* 0x000fe400078e0219 */
[----:B------:R-:W-:-:S03]  /*48a0*/  IMAD.MOV.U32 R4, RZ, RZ, 0x1 ;  /* 0x00000001ff047424 */ /* 0x000fc600078e00ff */
[----:B------:R-:W-:Y:S02]  /*48b0*/  SEL R68, R5, R0, !P0 ;  /* 0x0000000005447207 */ /* 0x000fe40004000000 */
[----:B------:R-:W-:Y:S02]  /*48c0*/  PRMT R3, R4, 0x7610, R3 ;  /* 0x0000761004037816 */ /* 0x000fe40000000003 */
[----:B------:R-:W-:-:S07]  /*48d0*/  SEL R0, R0, R5, !P0 ;  /* 0x0000000500007207 */ /* 0x000fce0004000000 */
.L_x_91:
[----:B------:R-:W-:Y:S01]  /*48e0*/  UIADD3 UR42, UR43, UR42, URZ ;  /* 0x0000002a2b2a7290 */ /* 0x000fe2000fffe03f */
[----:B------:R-:W-:Y:S01]  /*48f0*/  LOP3.LUT P0, RZ, R3, 0xff, RZ, 0xc0, !PT ;  /* 0x000000ff03ff7812 */ /* 0x000fe2000780c0ff */
[----:B------:R-:W-:Y:S02]  /*4900*/  IMAD.MOV.U32 R69, RZ, RZ, R0 ;  /* 0x000000ffff457224 */ /* 0x000fe400078e0000 */
[----:B------:R-:W-:Y:S02]  /*4910*/  USHF.R.U32.HI UR4, URZ, 0x2, UR42 ;  /* 0x000000023f047899 */ /* 0x000fe4000801162a */
[----:B------:R-:W-:Y:S02]  /*4920*/  UISETP.GT.U32.AND UP1, UPT, UR42, 0x3, UPT ;  /* 0x000000032a00788c */ /* 0x000fe4000bf24070 */
[----:B------:R-:W-:Y:S02]  /*4930*/  ULOP3.LUT UR4, UR4, 0x1, URZ, 0xc0, !UPT ;  /* 0x0000000104047892 */ /* 0x000fe4000f8ec03f */
[----:B------:R-:W-:-:S02]  /*4940*/  UISETP.LT.U32.AND UP1, UPT, UR43, 0x4, UP1 ;  /* 0x000000042b00788c */ /* 0x000fc40008f21070 */
[----:B------:R-:W-:Y:S02]  /*4950*/  UISETP.NE.U32.AND UP0, UPT, UR4, 0x1, UPT ;  /* 0x000000010400788c */ /* 0x000fe4000bf05070 */
[----:B------:R-:W-:Y:S02]  /*4960*/  USEL UR5, URZ, 0x1, !UP1 ;  /* 0x000000013f057887 */ /* 0x000fe4000c800000 */
[----:B------:R-:W-:Y:S02]  /*4970*/  UISETP.GT.U32.AND UP0, UPT, UR43, 0x3, !UP0 ;  /* 0x000000032b00788c */ /* 0x000fe4000c704070 */
[----:B------:R-:W-:Y:S02]  /*4980*/  ULOP3.LUT UR42, UR42, 0x3, URZ, 0xc0, !UPT ;  /* 0x000000032a2a7892 */ /* 0x000fe4000f8ec03f */
[----:B------:R-:W-:-:S04]  /*4990*/  USEL UR4, URZ, 0x1, !UP0 ;  /* 0x000000013f047887 */ /* 0x000fc8000c000000 */
[----:B------:R-:W-:Y:S01]  /*49a0*/  ULOP3.LUT UR40, UR4, UR40, UR5, 0x96, !UPT ;  /* 0x0000002804287292 */ /* 0x000fe2000f8e9605 */
[----:B------:R-:W-:Y:S11]  /*49b0*/  @P0 BRA `(.L_x_94) ;  /* 0xffffffc800000947 */ /* 0x000ff6000383ffff */
[----:B------:R-:W-:Y:S05]  /*49c0*/  EXIT ;  /* 0x000000000000794d */ /* 0x000fea0003800000 */
.L_x_3:
        /* <DEDUP_REMOVED lines=26> */
.L_x_96:
[--C-:B------:R-:W-:Y:S01]  /*4b70*/  SHF.R.U64 R14, R12, R20, R13.reuse ;  /* 0x000000140c0e7219 */ /* 0x100fe2000000120d */
[----:B------:R-:W0:Y:S01]  /*4b80*/  LDC R24, c[0x0][0x618] ;  /* 0x00018600ff187b82 */ /* 0x000e220000000800 */
[----:B------:R-:W-:Y:S01]  /*4b90*/  I2FP.F32.U32 R8, R6 ;  /* 0x0000000600087245 */ /* 0x000fe20000201000 */
[----:B------:R-:W-:Y:S01]  /*4ba0*/  ULDC UR4, c[0x0][0x150] ;  /* 0x0000540000047ab9 */ /* 0x000fe20000000800 */
[----:B------:R-:W-:Y:S02]  /*4bb0*/  SHF.R.U32.HI R7, RZ, R20, R13 ;  /* 0x00000014ff077219 */ /* 0x000fe4000001160d */
[----:B------:R-:W-:Y:S01]  /*4bc0*/  IADD3 R11, P0, RZ, -R14, RZ ;  /* 0x8000000eff0b7210 */ /* 0x000fe20007f1e0ff */
[----:B------:R-:W-:Y:S01]  /*4bd0*/  FMUL R13, R8, UR4 ;  /* 0x00000004080d7c20 */ /* 0x000fe20008400000 */
[----:B------:R-:W-:Y:S01]  /*4be0*/  ULDC UR4, c[0x0][0x154] ;  /* 0x0000550000047ab9 */ /* 0x000fe20000000800 */
[----:B------:R-:W1:Y:S02]  /*4bf0*/  LDC.64 R26, c[0x0][0x640] ;  /* 0x00019000ff1a7b82 */ /* 0x000e640000000a00 */
[----:B------:R-:W-:-:S02]  /*4c00*/  IMAD.X R7, RZ, RZ, ~R7, P0 ;  /* 0x000000ffff077224 */ /* 0x000fc400000e0e07 */
[----:B------:R-:W2:Y:S01]  /*4c10*/  F2I.U32.TRUNC.NTZ R13, R13 ;  /* 0x0000000d000d7305 */ /* 0x000ea2000020f000 */
[----:B------:R-:W-:-:S03]  /*4c20*/  IMAD.WIDE.U32 R8, R11, R22, R16 ;  /* 0x000000160b087225 */ /* 0x000fc600078e0010 */
[----:B------:R-:W3:Y:S01]  /*4c30*/  LDC R15, c[0x0][0x144] ;  /* 0x00005100ff0f7b82 */ /* 0x000ee20000000800 */
[----:B------:R-:W-:-:S04]  /*4c40*/  IMAD R10, R7, R22, RZ ;  /* 0x00000016070a7224 */ /* 0x000fc800078e02ff */
[----:B------:R-:W-:Y:S02]  /*4c50*/  IMAD R7, R11, R23, R10 ;  /* 0x000000170b077224 */ /* 0x000fe400078e020a */
[----:B------:R-:W-:Y:S01]  /*4c60*/  IMAD.MOV.U32 R10, RZ, RZ, -0x1 ;  /* 0xffffffffff0a7424 */ /* 0x000fe200078e00ff */
[----:B------:R-:W4:Y:S01]  /*4c70*/  LDC R20, c[0x0][0x608] ;  /* 0x00018200ff147b82 */ /* 0x000f220000000800 */
[----:B------:R-:W-:Y:S01]  /*4c80*/  IMAD.IADD R7, R9, 0x1, R7 ;  /* 0x0000000109077824 */ /* 0x000fe200078e0207 */
[----:B------:R-:W-:-:S04]  /*4c90*/  I2FP.F32.U32 R9, R3 ;  /* 0x0000000300097245 */ /* 0x000fc80000201000 */
[-C--:B0-----:R-:W-:Y:S01]  /*4ca0*/  SHF.R.U64 R12, R8, R24.reuse, R7 ;  /* 0x00000018080c7219 */ /* 0x081fe20000001207 */
[----:B--2---:R-:W-:Y:S01]  /*4cb0*/  IMAD.MOV R8, RZ, RZ, -R13 ;  /* 0x000000ffff087224 */ /* 0x004fe200078e0a0d */
[----:B------:R-:W0:Y:S01]  /*4cc0*/  LDC R11, c[0x0][0x658] ;  /* 0x00019600ff0b7b82 */ /* 0x000e220000000800 */
[----:B-1----:R-:W-:Y:S01]  /*4cd0*/  ISETP.NE.U32.AND P0, PT, R26, RZ, PT ;  /* 0x000000ff1a00720c */ /* 0x002fe20003f05070 */
[----:B------:R-:W-:Y:S01]  /*4ce0*/  FMUL R9, R9, UR4 ;  /* 0x0000000409097c20 */ /* 0x000fe20008400000 */
[----:B------:R-:W-:Y:S02]  /*4cf0*/  SHF.R.U32.HI R7, RZ, R24, R7 ;  /* 0x00000018ff077219 */ /* 0x000fe40000011607 */
[----:B------:R-:W-:-:S03]  /*4d00*/  ISETP.NE.AND.EX P0, PT, R27, RZ, PT, P0 ;  /* 0x000000ff1b00720c */ /* 0x000fc60003f05300 */
[----:B------:R-:W1:Y:S01]  /*4d10*/  LDC R22, c[0x0][0x148] ;  /* 0x00005200ff167b82 */ /* 0x000e620000000800 */
[----:B---3--:R-:W-:Y:S02]  /*4d20*/  IMAD R23, R15, R8, R6 ;  /* 0x000000080f177224 */ /* 0x008fe400078e0206 */
[----:B------:R-:W-:-:S05]  /*4d30*/  IMAD.MOV.U32 R8, RZ, RZ, 0x1 ;  /* 0x00000001ff087424 */ /* 0x000fca00078e00ff */
[----:B------:R-:W2:Y:S01]  /*4d40*/  LDC R21, c[0x0][0x600] ;  /* 0x00018000ff157b82 */ /* 0x000ea20000000800 */
[-CC-:B----4-:R-:W-:Y:S02]  /*4d50*/  SHF.R.U64 R15, R12, R20.reuse, R7.reuse ;  /* 0x000000140c0f7219 */ /* 0x190fe40000001207 */
[----:B------:R-:W-:Y:S02]  /*4d60*/  SHF.R.U32.HI R6, RZ, R20, R7 ;  /* 0x00000014ff067219 */ /* 0x000fe40000011607 */
[----:B------:R3:W4:Y:S03]  /*4d70*/  F2I.U32.TRUNC.NTZ R20, R9 ;  /* 0x0000000900147305 */ /* 0x000726000020f000 */
[----:B------:R-:W1:Y:S01]  /*4d80*/  LDC R25, c[0x0][0x648] ;  /* 0x00019200ff197b82 */ /* 0x000e620000000800 */
[-C--:B0-----:R-:W-:Y:S02]  /*4d90*/  SHF.R.U64 R19, R15, R11.reuse, R6 ;  /* 0x0000000b0f137219 */ /* 0x081fe40000001206 */
[----:B------:R-:W-:-:S02]  /*4da0*/  SHF.L.U32 R10, R10, R11, RZ ;  /* 0x0000000b0a0a7219 */ /* 0x000fc400000006ff */
[-C--:B------:R-:W-:Y:S01]  /*4db0*/  SHF.R.U32.HI R7, RZ, R11.reuse, R6 ;  /* 0x0000000bff077219 */ /* 0x080fe20000011606 */
[----:B------:R-:W-:Y:S01]  /*4dc0*/  IMAD.MOV.U32 R6, RZ, RZ, R19 ;  /* 0x000000ffff067224 */ /* 0x000fe200078e0013 */
[----:B------:R-:W-:Y:S01]  /*4dd0*/  SHF.L.U32 R24, R8, R11, RZ ;  /* 0x0000000b08187219 */ /* 0x000fe200000006ff */
[----:B------:R-:W0:Y:S01]  /*4de0*/  LDC R28, c[0x0][0x638] ;  /* 0x00018e00ff1c7b82 */ /* 0x000e220000000800 */
[----:B------:R-:W-:-:S07]  /*4df0*/  LOP3.LUT R30, RZ, R10, RZ, 0x33, !PT ;  /* 0x0000000aff1e7212 */ /* 0x000fce00078e33ff */
[----:B------:R-:W0:Y:S01]  /*4e00*/  LDC R29, c[0x0][0x610] ;  /* 0x00018400ff1d7b82 */ /* 0x000e220000000800 */
[----:B---34-:R-:W-:Y:S05]  /*4e10*/  @!P0 BRA `(.L_x_97) ;  /* 0x0000000000288947 */ /* 0x018fea0003800000 */
[----:B------:R-:W3:Y:S02]  /*4e20*/  LDC R6, c[0x0][0x64c] ;  /* 0x00019300ff067b82 */ /* 0x000ee40000000800 */
[----:B---3--:R-:W-:-:S05]  /*4e30*/  IADD3 R11, P0, R19, R6, RZ ;  /* 0x00000006130b7210 */ /* 0x008fca0007f1e0ff */
        /* <DEDUP_REMOVED lines=8> */
.L_x_97:
[----:B------:R-:W-:Y:S01]  /*4ec0*/  ISETP.NE.AND P0, PT, R2, 0x1, PT ;  /* 0x000000010200780c */ /* 0x000fe20003f05270 */
[----:B--2---:R-:W-:Y:S01]  /*4ed0*/  VIADD R9, R21, 0xffffffff ;  /* 0xffffffff15097836 */ /* 0x004fe20000000000 */
[----:B-1----:R-:W-:Y:S01]  /*4ee0*/  SHF.R.U64 R7, R6, R25, R7 ;  /* 0x0000001906077219 */ /* 0x002fe20000001207 */
[----:B------:R-:W-:Y:S01]  /*4ef0*/  IMAD.MOV R20, RZ, RZ, -R20 ;  /* 0x000000ffff147224 */ /* 0x000fe200078e0a14 */
[----:B------:R-:W-:Y:S02]  /*4f00*/  LOP3.LUT R6, R15, R30, RZ, 0xc0, !PT ;  /* 0x0000001e0f067212 */ /* 0x000fe400078ec0ff */
[----:B------:R-:W-:Y:S01]  /*4f10*/  LOP3.LUT R12, R12, R9, RZ, 0xc0, !PT ;  /* 0x000000090c0c7212 */ /* 0x000fe200078ec0ff */
[----:B------:R-:W-:Y:S02]  /*4f20*/  IMAD.MOV R8, RZ, RZ, -R7 ;  /* 0x000000ffff087224 */ /* 0x000fe400078e0a07 */
[----:B------:R-:W-:Y:S02]  /*4f30*/  IMAD R6, R24, R7, R6 ;  /* 0x0000000718067224 */ /* 0x000fe400078e0206 */
[----:B------:R-:W-:-:S02]  /*4f40*/  IMAD.MOV.U32 R9, RZ, RZ, 0x1 ;  /* 0x00000001ff097424 */ /* 0x000fc400078e00ff */
[----:B------:R-:W-:Y:S02]  /*4f50*/  @P0 IMAD R23, R22, R20, R3 ;  /* 0x0000001416170224 */ /* 0x000fe400078e0203 */
[----:B0-----:R-:W-:Y:S02]  /*4f60*/  IMAD R3, R8, R28, R19 ;  /* 0x0000001c08037224 */ /* 0x001fe400078e0213 */
[----:B------:R-:W-:Y:S02]  /*4f70*/  IMAD R13, R6, R29, R23 ;  /* 0x0000001d060d7224 */ /* 0x000fe400078e0217 */
[----:B------:R-:W-:Y:S02]  /*4f80*/  IMAD R6, R3, R21, R12 ;  /* 0x0000001503067224 */ /* 0x000fe400078e020c */
[----:B------:R-:W-:-:S03]  /*4f90*/  IMAD.MOV.U32 R8, RZ, RZ, R14 ;  /* 0x000000ffff087224 */ /* 0x000fc600078e000e */
[----:B------:R-:W-:Y:S02]  /*4fa0*/  SEL R20, R6, R13, !P0 ;  /* 0x0000000d06147207 */ /* 0x000fe40004000000 */
[----:B------:R-:W-:-:S07]  /*4fb0*/  SEL R13, R13, R6, !P0 ;  /* 0x000000060d0d7207 */ /* 0x000fce0004000000 */
.L_x_95:
[----:B------:R-:W-:-:S08]  /*4fc0*/  NOP ;  /* 0x0000000000007918 */ /* 0x000fd00000000000 */
[----:B------:R-:W0:-:S00]  /*4fd0*/  USETMAXREG.DEALLOC.CTAPOOL 0x28 ;  /* 0x00000028000079c8 */ /* 0x000e0000080e0500 */
[----:B0-----:R-:W-:-:S13]  /*4fe0*/  ISETP.NE.AND P0, PT, R0, RZ, PT ;  /* 0x000000ff0000720c */ /* 0x001fda0003f05270 */
[----:B------:R-:W-:Y:S05]  /*4ff0*/  @P0 EXIT ;  /* 0x000000000000094d */ /* 0x000fea0003800000 */
[----:B------:R-:W-:Y:S01]  /*5000*/  LOP3.LUT P0, RZ, R9, 0xff, RZ, 0xc0, !PT ;  /* 0x000000ff09ff7812 */ /* 0x000fe2000780c0ff */
[----:B------:R-:W-:Y:S02]  /*5010*/  IMAD.MOV.U32 R0, RZ, RZ, 0x1 ;  /* 0x00000001ff007424 */ /* 0x000fe400078e00ff */
[----:B------:R-:W-:-:S10]  /*5020*/  IMAD.MOV.U32 R3, RZ, RZ, RZ ;  /* 0x000000ffff037224 */ /* 0x000fd400078e00ff */
[----:B------:R-:W-:Y:S05]  /*5030*/  @!P0 BRA `(.L_x_98) ;  /* 0x0000000c004c8947 */ /* 0x000fea0003800000 */
[----:B------:R-:W0:Y:S01]  /*5040*/  LDC R0, c[0x0][0x28c] ;  /* 0x0000a300ff007b82 */ /* 0x000e220000000800 */
[----:B------:R-:W-:Y:S01]  /*5050*/  LOP3.LUT P0, RZ, R4, 0x1f, RZ, 0xc0, !PT ;  /* 0x0000001f04ff7812 */ /* 0x000fe2000780c0ff */
[----:B------:R-:W-:Y:S01]  /*5060*/  ULDC UR5, c[0x0][0x658] ;  /* 0x0001960000057ab9 */ /* 0x000fe20000000800 */
[----:B------:R-:W-:Y:S01]  /*5070*/  UMOV UR6, 0xffffffff ;  /* 0xffffffff00067882 */ /* 0x000fe20000000000 */
[----:B------:R-:W-:Y:S01]  /*5080*/  BSSY B0, `(.L_x_98) ;  /* 0x00000ce000007945 */ /* 0x000fe20003800000 */
[----:B------:R-:W-:Y:S01]  /*5090*/  USHF.L.U32 UR6, UR6, UR5, URZ ;  /* 0x0000000506067299 */ /* 0x000fe2000800063f */
[C---:B------:R-:W-:Y:S01]  /*50a0*/  ISETP.NE.AND P2, PT, R5.reuse, RZ, PT ;  /* 0x000000ff0500720c */ /* 0x040fe20003f45270 */
[----:B------:R-:W-:Y:S01]  /*50b0*/  IMAD.MOV.U32 R11, RZ, RZ, 0x1 ;  /* 0x00000001ff0b7424 */ /* 0x000fe200078e00ff */
[----:B------:R-:W-:Y:S01]  /*50c0*/  ISETP.NE.OR P0, PT, R5, RZ, !P0 ;  /* 0x000000ff0500720c */ /* 0x000fe20004705670 */
[----:B------:R-:W-:Y:S01]  /*50d0*/  ULDC UR4, c[0x0][0x600] ;  /* 0x0001800000047ab9 */ /* 0x000fe20000000800 */
[----:B------:R-:W-:Y:S01]  /*50e0*/  LOP3.LUT R19, R18, 0x2, RZ, 0xfc, !PT ;  /* 0x0000000212137812 */ /* 0x000fe200078efcff */
[----:B------:R-:W-:Y:S01]  /*50f0*/  UMOV UR7, 0x1 ;  /* 0x0000000100077882 */ /* 0x000fe20000000000 */
[----:B------:R-:W-:-:S02]  /*5100*/  UIADD3 UR4, UR4, -0x1, URZ ;  /* 0xffffffff04047890 */ /* 0x000fc4000fffe03f */
[----:B------:R-:W-:Y:S02]  /*5110*/  USHF.L.U32 UR5, UR7, UR5, URZ ;  /* 0x0000000507057299 */ /* 0x000fe4000800063f */
[----:B------:R-:W-:Y:S01]  /*5120*/  ULOP3.LUT UR13, URZ, UR6, URZ, 0x33, !UPT ;  /* 0x000000063f0d7292 */ /* 0x000fe2000f8e333f */
[----:B------:R-:W-:Y:S01]  /*5130*/  ULDC.64 UR22, c[0x0][0x198] ;  /* 0x0000660000167ab9 */ /* 0x000fe20000000a00 */
[----:B0-----:R-:W-:-:S05]  /*5140*/  VIADD R0, R0, 0x3f ;  /* 0x0000003f00007836 */ /* 0x001fca0000000000 */
[----:B------:R-:W-:-:S04]  /*5150*/  SHF.R.S32.HI R3, RZ, 0x1f, R0 ;  /* 0x0000001fff037819 */ /* 0x000fc80000011400 */
[----:B------:R-:W-:Y:S01]  /*5160*/  LEA.HI R3, R3, R0, RZ, 0x6 ;  /* 0x0000000003037211 */ /* 0x000fe200078f30ff */
[----:B------:R-:W-:-:S03]  /*5170*/  IMAD.MOV.U32 R0, RZ, RZ, 0x1 ;  /* 0x00000001ff007424 */ /* 0x000fc600078e00ff */
[----:B------:R-:W-:Y:S01]  /*5180*/  SHF.R.S32.HI R12, RZ, 0x6, R3 ;  /* 0x00000006ff0c7819 */ /* 0x000fe20000011403 */
[----:B------:R-:W-:-:S04]  /*5190*/  IMAD.MOV.U32 R3, RZ, RZ, RZ ;  /* 0x000000ffff037224 */ /* 0x000fc800078e00ff */
[----:B------:R-:W-:-:S07]  /*51a0*/  VIADD R10, R12, 0x1 ;  /* 0x000000010c0a7836 */ /* 0x000fce0000000000 */
.L_x_110:
[----:B------:R-:W-:-:S03]  /*51b0*/  UMOV UR6, 0xffffffff ;  /* 0xffffffff00067882 */ /* 0x000fc60000000000 */
[----:B------:R-:W-:Y:S05]  /*51c0*/  BRA.DIV UR6, `(.L_x_99) ;  /* 0x0000000e06d47947 */ /* 0x000fea000b800000 */
[----:B------:R-:W-:-:S13]  /*51d0*/  ELECT P6, URZ, PT ;  /* 0x00000000003f782f */ /* 0x000fda00038c0000 */
.L_x_121:
[----:B------:R-:W0:Y:S01]  /*51e0*/  LDC R4, c[0x0][0x28c] ;  /* 0x0000a300ff047b82 */ /* 0x000e220000000800 */
[----:B------:R-:W-:Y:S01]  /*51f0*/  BSSY B1, `(.L_x_100) ;  /* 0x0000043000017945 */ /* 0x000fe20003800000 */
[----:B0-----:R-:W-:-:S13]  /*5200*/  ISETP.LT.OR P6, PT, R4, 0x1, !P6 ;  /* 0x000000010400780c */ /* 0x001fda00077c1670 */
[----:B------:R-:W-:Y:S05]  /*5210*/  @P6 BRA `(.L_x_101) ;  /* 0x0000000400006947 */ /* 0x000fea0003800000 */
[----:B------:R-:W-:Y:S02]  /*5220*/  IMAD.SHL.U32 R13, R13, 0x80, RZ ;  /* 0x000000800d0d7824 */ /* 0x000fe400078e00ff */
[----:B------:R-:W-:Y:S02]  /*5230*/  IMAD.SHL.U32 R20, R20, 0x40, RZ ;  /* 0x0000004014147824 */ /* 0x000fe400078e00ff */
[----:B------:R-:W-:Y:S02]  /*5240*/  IMAD.MOV.U32 R21, RZ, RZ, RZ ;  /* 0x000000ffff157224 */ /* 0x000fe400078e00ff */
[----:B------:R-:W-:Y:S02]  /*5250*/  IMAD.MOV.U32 R4, RZ, RZ, R10 ;  /* 0x000000ffff047224 */ /* 0x000fe400078e000a */
[----:B------:R-:W-:Y:S02]  /*5260*/  IMAD.MOV.U32 R5, RZ, RZ, R0 ;  /* 0x000000ffff057224 */ /* 0x000fe400078e0000 */
[----:B------:R-:W-:-:S07]  /*5270*/  IMAD.MOV.U32 R6, RZ, RZ, R3 ;  /* 0x000000ffff067224 */ /* 0x000fce00078e0003 */
.L_x_105:
[----:B------:R-:W0:Y:S01]  /*5280*/  S2R R14, SR_CgaCtaId ;  /* 0x00000000000e7919 */ /* 0x000e220000008800 */
[----:B------:R-:W-:Y:S01]  /*5290*/  MOV R7, 0x400 ;  /* 0x0000040000077802 */ /* 0x000fe20000000f00 */
[----:B------:R-:W1:Y:S03]  /*52a0*/  @!P2 LDC R9, c[0x0][0x500] ;  /* 0x00014000ff09ab82 */ /* 0x000e660000000800 */
[----:B0-----:R-:W-:Y:S02]  /*52b0*/  LEA R15, R14, R7, 0x18 ;  /* 0x000000070e0f7211 */ /* 0x001fe400078ec0ff */
[----:B------:R-:W-:-:S03]  /*52c0*/  SHF.L.U32 R7, R5, 0x1f, RZ ;  /* 0x0000001f05077819 */ /* 0x000fc600000006ff */
[----:B------:R-:W-:-:S04]  /*52d0*/  IMAD R14, R6, 0x8, R15 ;  /* 0x00000008060e7824 */ /* 0x000fc800078e020f */
[----:B------:R-:W0:Y:S02]  /*52e0*/  SYNCS.PHASECHK.TRANS64.TRYWAIT P1, [R14+URZ+0x20], R7 ;  /* 0x000020070e0075a7 */ /* 0x000e24000802017f */
[----:B01----:R-:W-:Y:S05]  /*52f0*/  @!P1 BRA `(.L_x_102) ;  /* 0x0000000c00a89947 */ /* 0x003fea0003800000 */
.L_x_122:
[----:B0-----:R-:W-:Y:S01]  /*5300*/  PRMT R7, R19, 0x9910, RZ ;  /* 0x0000991013077816 */ /* 0x001fe200000000ff */
[----:B------:R0:W-:Y:S03]  /*5310*/  @!P2 SYNCS.ARRIVE.TRANS64 RZ, [R14+URZ], R9 ;  /* 0x000000090effa9a7 */ /* 0x0001e6000800003f */
[----:B------:R-:W-:-:S13]  /*5320*/  ISETP.NE.AND P1, PT, R7, 0x2, PT ;  /* 0x000000020700780c */ /* 0x000fda0003f25270 */
[----:B0-----:R-:W-:Y:S05]  /*5330*/  @P1 BRA `(.L_x_103) ;  /* 0x0000000000041947 */ /* 0x001fea0003800000 */
[----:B------:R-:W-:Y:S01]  /*5340*/  BPT.TRAP 0x1 ;  /* 0x000000040000795c */ /* 0x000fe20000300000 */
.L_x_103:
[----:B------:R-:W-:Y:S05]  /*5350*/  @P0 BRA `(.L_x_104) ;  /* 0x0000000000040947 */ /* 0x000fea0003800000 */
[----:B------:R-:W-:Y:S01]  /*5360*/  BPT.TRAP 0x1 ;  /* 0x000000040000795c */ /* 0x000fe20000300000 */
.L_x_104:
[C-C-:B------:R-:W-:Y:S01]  /*5370*/  IMAD R7, R6.reuse, 0x8000, R15.reuse ;  /* 0x0000800006077824 */ /* 0x140fe200078e020f */
[----:B------:R-:W-:Y:S01]  /*5380*/  R2UR UR34, R21 ;  /* 0x00000000152272ca */ /* 0x000fe200000e0000 */
[----:B------:R-:W-:Y:S01]  /*5390*/  IMAD R15, R6, 0x4000, R15 ;  /* 0x00004000060f7824 */ /* 0x000fe200078e020f */
[----:B------:R-:W-:Y:S01]  /*53a0*/  R2UR UR33, R14 ;  /* 0x000000000e2172ca */ /* 0x000fe200000e0000 */
[----:B------:R-:W-:Y:S01]  /*53b0*/  VIADD R4, R4, 0xffffffff ;  /* 0xffffffff04047836 */ /* 0x000fe20000000000 */
[----:B------:R-:W-:Y:S01]  /*53c0*/  R2UR UR24, R7 ;  /* 0x00000000071872ca */ /* 0x000fe200000e0000 */
[----:B------:R-:W-:Y:S01]  /*53d0*/  UIADD3 UR6, UP0, UR22, 0xf0, URZ ;  /* 0x000000f016067890 */ /* 0x000fe2000ff1e03f */
[----:B------:R-:W-:Y:S01]  /*53e0*/  R2UR UR8, R15 ;  /* 0x000000000f0872ca */ /* 0x000fe200000e0000 */
[----:B------:R-:W-:Y:S01]  /*53f0*/  UIADD3 UR30, UP1, UR22, 0x1f0, URZ ;  /* 0x000001f0161e7890 */ /* 0x000fe2000ff3e03f */
[----:B------:R-:W-:Y:S01]  /*5400*/  R2UR UR36, R8 ;  /* 0x00000000082472ca */ /* 0x000fe200000e0000 */
[----:B------:R-:W-:Y:S01]  /*5410*/  UIADD3.X UR7, URZ, UR23, URZ, UP0, !UPT ;  /* 0x000000173f077290 */ /* 0x000fe200087fe43f */
[----:B------:R-:W-:Y:S01]  /*5420*/  R2UR UR35, R13 ;  /* 0x000000000d2372ca */ /* 0x000fe200000e0000 */
[----:B------:R-:W-:Y:S01]  /*5430*/  UIADD3.X UR31, URZ, UR23, URZ, UP1, !UPT ;  /* 0x000000173f1f7290 */ /* 0x000fe20008ffe43f */
[----:B------:R-:W-:Y:S01]  /*5440*/  R2UR UR19, R20 ;  /* 0x00000000141372ca */ /* 0x000fe200000e0000 */
[----:B------:R-:W-:Y:S01]  /*5450*/  UIADD3 UR26, UR34, 0x20, URZ ;  /* 0x00000020221a7890 */ /* 0x000fe2000fffe03f */
[----:B------:R-:W-:Y:S01]  /*5460*/  ISETP.GT.AND P3, PT, R4, 0x1, PT ;  /* 0x000000010400780c */ /* 0x000fe20003f64270 */
[----:B------:R-:W-:Y:S01]  /*5470*/  VIADD R6, R6, 0x1 ;  /* 0x0000000106067836 */ /* 0x000fe20000000000 */
[----:B------:R-:W-:Y:S01]  /*5480*/  UMOV UR14, 0x0 ;  /* 0x00000000000e7882 */ /* 0x000fe20000000000 */
[----:B------:R-:W-:Y:S01]  /*5490*/  UIADD3 UR32, UR24, 0x100, URZ ;  /* 0x0000010018207890 */ /* 0x000fe2000fffe03f */
[----:B------:R-:W-:Y:S01]  /*54a0*/  VIADD R21, R21, 0x40 ;  /* 0x0000004015157836 */ /* 0x000fe20000000000 */
[----:B------:R-:W-:Y:S01]  /*54b0*/  UIADD3 UR24, UR24, 0x4100, URZ ;  /* 0x0000410018187890 */ /* 0x000fe2000fffe03f */
[----:B------:R-:W-:Y:S01]  /*54c0*/  ISETP.NE.AND P1, PT, R6, 0x4, PT ;  /* 0x000000040600780c */ /* 0x000fe20003f25270 */
[----:B------:R-:W-:-:S02]  /*54d0*/  UIADD3 UR16, UR8, 0x20100, URZ ;  /* 0x0002010008107890 */ /* 0x000fc4000fffe03f */
[----:B------:R-:W-:Y:S01]  /*54e0*/  UIADD3 UR8, UR8, 0x22100, URZ ;  /* 0x0002210008087890 */ /* 0x000fe2000fffe03f */
[----:B------:R-:W-:Y:S01]  /*54f0*/  SEL R14, RZ, 0x1, P1 ;  /* 0x00000001ff0e7807 */ /* 0x000fe20000800000 */
[----:B------:R-:W-:Y:S01]  /*5500*/  UMOV UR15, 0x10000000 ;  /* 0x10000000000f7882 */ /* 0x000fe20000000000 */
[----:B------:R-:W-:Y:S01]  /*5510*/  UMOV UR25, UR33 ;  /* 0x0000002100197c82 */ /* 0x000fe20008000000 */
[----:B------:R-:W-:Y:S01]  /*5520*/  UMOV UR28, UR36 ;  /* 0x00000024001c7c82 */ /* 0x000fe20008000000 */
[----:B------:R-:W-:Y:S01]  /*5530*/  UMOV UR27, UR35 ;  /* 0x00000023001b7c82 */ /* 0x000fe20008000000 */
[----:B------:R-:W-:Y:S01]  /*5540*/  UMOV UR17, UR33 ;  /* 0x0000002100117c82 */ /* 0x000fe20008000000 */
[----:B------:R-:W-:Y:S01]  /*5550*/  UMOV UR18, UR34 ;  /* 0x0000002200127c82 */ /* 0x000fe20008000000 */
[----:B------:R-:W-:Y:S01]  /*5560*/  UMOV UR20, UR36 ;  /* 0x0000002400147c82 */ /* 0x000fe20008000000 */
[----:B------:R0:W-:Y:S01]  /*5570*/  UTMALDG.3D [UR32], [UR6], desc[UR14] ;  /* 0x00000e20060075b4 */ /* 0x0001e20008011000 */
[----:B------:R-:W-:Y:S01]  /*5580*/  UMOV UR9, UR33 ;  /* 0x0000002100097c82 */ /* 0x000fe20008000000 */
[----:B------:R-:W-:Y:S01]  /*5590*/  UMOV UR11, UR19 ;  /* 0x00000013000b7c82 */ /* 0x000fe20008000000 */
[----:B------:R-:W-:Y:S01]  /*55a0*/  UMOV UR12, UR36 ;  /* 0x00000024000c7c82 */ /* 0x000fe20008000000 */
[----:B------:R-:W-:Y:S01]  /*55b0*/  UMOV UR10, UR26 ;  /* 0x0000001a000a7c82 */ /* 0x000fe20008000000 */
[----:B------:R-:W-:-:S02]  /*55c0*/  LOP3.LUT R5, R5, R14, RZ, 0x3c, !PT ;  /* 0x0000000e05057212 */ /* 0x000fc400078e3cff */
[----:B------:R-:W-:Y:S01]  /*55d0*/  SEL R6, R6, RZ, P1 ;  /* 0x000000ff06067207 */ /* 0x000fe20000800000 */
[----:B------:R0:W-:Y:S01]  /*55e0*/  UTMALDG.3D [UR24], [UR6], desc[UR14] ;  /* 0x00000e18060075b4 */ /* 0x0001e20008011000 */
[----:B------:R0:W-:Y:S01]  /*55f0*/  UTMALDG.3D [UR16], [UR30], desc[UR14] ;  /* 0x00000e101e0075b4 */ /* 0x0001e20008011000 */
[----:B------:R0:W-:Y:S02]  /*5600*/  UTMALDG.3D [UR8], [UR30], desc[UR14] ;  /* 0x00000e081e0075b4 */ /* 0x0001e40008011000 */
[----:B0-----:R-:W-:Y:S05]  /*5610*/  @P3 BRA `(.L_x_105) ;  /* 0xfffffffc00183947 */ /* 0x001fea000383ffff */
.L_x_101:
[----:B------:R-:W-:Y:S05]  /*5620*/  BSYNC B1 ;  /* 0x0000000000017941 */ /* 0x000fea0003800000 */
.L_x_100:
[----:B------:R-:W-:Y:S01]  /*5630*/  LOP3.LUT P3, RZ, R11, 0xff, RZ, 0xc0, !PT ;  /* 0x000000ff0bff7812 */ /* 0x000fe2000786c0ff */
[----:B------:R-:W-:Y:S01]  /*5640*/  IMAD.IADD R3, R12, 0x1, R3 ;  /* 0x000000010c037824 */ /* 0x000fe200078e0203 */
[----:B------:R-:W-:Y:S01]  /*5650*/  IADD3 R16, P4, R16, UR38, RZ ;  /* 0x0000002610107c10 */ /* 0x000fe2000ff9e0ff */
[----:B------:R-:W-:Y:S01]  /*5660*/  ULDC.64 UR6, c[0x0][0x650] ;  /* 0x0001940000067ab9 */ /* 0x000fe20000000a00 */
[----:B------:R-:W-:Y:S01]  /*5670*/  BSSY B1, `(.L_x_106) ;  /* 0x000006c000017945 */ /* 0x000fe20003800000 */
[----:B------:R-:W-:Y:S01]  /*5680*/  IMAD.MOV.U32 R13, RZ, RZ, -0x1 ;  /* 0xffffffffff0d7424 */ /* 0x000fe200078e00ff */
[----:B------:R-:W-:Y:S01]  /*5690*/  ISETP.GT.U32.AND P1, PT, R3, 0x3, PT ;  /* 0x000000030300780c */ /* 0x000fe20003f24070 */
[----:B------:R-:W-:Y:S01]  /*56a0*/  IMAD.MOV.U32 R20, RZ, RZ, -0x1 ;  /* 0xffffffffff147424 */ /* 0x000fe200078e00ff */
[----:B------:R-:W-:Y:S01]  /*56b0*/  SHF.R.U32.HI R4, RZ, 0x2, R3 ;  /* 0x00000002ff047819 */ /* 0x000fe20000011603 */
[----:B------:R-:W-:Y:S01]  /*56c0*/  IMAD.MOV.U32 R8, RZ, RZ, -0x1 ;  /* 0xffffffffff087424 */ /* 0x000fe200078e00ff */
[----:B------:R-:W-:-:S02]  /*56d0*/  ISETP.LT.U32.AND P1, PT, R12, 0x4, P1 ;  /* 0x000000040c00780c */ /* 0x000fc40000f21070 */
[----:B------:R-:W-:Y:S01]  /*56e0*/  IADD3.X R17, R17, UR41, RZ, P4, !PT ;  /* 0x0000002911117c10 */ /* 0x000fe2000a7fe4ff */
[----:B------:R-:W0:Y:S01]  /*56f0*/  @P3 S2R R6, SR_CgaCtaId ;  /* 0x0000000000063919 */ /* 0x000e220000008800 */
[----:B------:R-:W-:Y:S02]  /*5700*/  @P3 MOV R5, 0x400 ;  /* 0x0000040000053802 */ /* 0x000fe40000000f00 */
[----:B------:R-:W-:Y:S02]  /*5710*/  ISETP.GE.U32.AND P4, PT, R16, UR6, PT ;  /* 0x0000000610007c0c */ /* 0x000fe4000bf86070 */
[----:B------:R-:W-:Y:S02]  /*5720*/  LOP3.LUT R4, R4, 0x1, RZ, 0xc0, !PT ;  /* 0x0000000104047812 */ /* 0x000fe400078ec0ff */
[----:B------:R-:W-:Y:S02]  /*5730*/  LOP3.LUT R3, R3, 0x3, RZ, 0xc0, !PT ;  /* 0x0000000303037812 */ /* 0x000fe400078ec0ff */
[----:B------:R-:W-:-:S02]  /*5740*/  PRMT R11, RZ, 0x7610, R11 ;  /* 0x00007610ff0b7816 */ /* 0x000fc4000000000b */
[----:B0-----:R-:W-:-:S04]  /*5750*/  @P3 LEA R5, R6, R5, 0x18 ;  /* 0x0000000506053211 */ /* 0x001fc800078ec0ff */
[----:B------:R0:W-:Y:S01]  /*5760*/  @P3 SYNCS.ARRIVE.TRANS64.A1T0 RZ, [R5+URZ+0x58], RZ ;  /* 0x000058ff05ff39a7 */ /* 0x0001e2000810003f */
[----:B------:R-:W-:-:S04]  /*5770*/  ISETP.NE.U32.AND P3, PT, R4, 0x1, PT ;  /* 0x000000010400780c */ /* 0x000fc80003f65070 */
[----:B------:R-:W-:Y:S02]  /*5780*/  ISETP.GT.U32.AND P3, PT, R12, 0x3, !P3 ;  /* 0x000000030c00780c */ /* 0x000fe40005f64070 */
[----:B0-----:R-:W-:Y:S02]  /*5790*/  SEL R5, RZ, 0x1, !P1 ;  /* 0x00000001ff057807 */ /* 0x001fe40004800000 */
[----:B------:R-:W-:Y:S02]  /*57a0*/  ISETP.GE.U32.AND.EX P1, PT, R17, UR7, PT, P4 ;  /* 0x0000000711007c0c */ /* 0x000fe4000bf26140 */
[----:B------:R-:W-:-:S04]  /*57b0*/  SEL R4, RZ, 0x1, !P3 ;  /* 0x00000001ff047807 */ /* 0x000fc80005800000 */
[----:B------:R-:W-:Y:S02]  /*57c0*/  LOP3.LUT R0, R4, R0, R5, 0x96, !PT ;  /* 0x0000000004007212 */ /* 0x000fe400078e9605 */
[----:B------:R-:W-:-:S05]  /*57d0*/  PRMT R4, RZ, 0x7610, R4 ;  /* 0x00007610ff047816 */ /* 0x000fca0000000004 */
[----:B------:R-:W-:Y:S05]  /*57e0*/  @P1 BRA `(.L_x_107) ;  /* 0x0000000400501947 */ /* 0x000fea0003800000 */
[----:B------:R-:W-:Y:S01]  /*57f0*/  ULDC.64 UR6, c[0x0][0x628] ;  /* 0x00018a0000067ab9 */ /* 0x000fe20000000a00 */
[----:B------:R-:W0:Y:S01]  /*5800*/  S2R R14, SR_CTAID.X ;  /* 0x00000000000e7919 */ /* 0x000e220000002500 */
[----:B------:R-:W-:Y:S01]  /*5810*/  ISETP.NE.U32.AND P1, PT, RZ, UR6, PT ;  /* 0x00000006ff007c0c */ /* 0x000fe2000bf25070 */
[----:B------:R-:W-:Y:S01]  /*5820*/  ULDC UR9, c[0x0][0x630] ;  /* 0x00018c0000097ab9 */ /* 0x000fe20000000800 */
[----:B------:R-:W-:Y:S01]  /*5830*/  IMAD.MOV.U32 R4, RZ, RZ, R16 ;  /* 0x000000ffff047224 */ /* 0x000fe200078e0010 */
[----:B------:R-:W1:Y:S01]  /*5840*/  S2R R13, SR_CTAID.Y ;  /* 0x00000000000d7919 */ /* 0x000e620000002600 */
[----:B------:R-:W-:Y:S01]  /*5850*/  ISETP.NE.AND.EX P1, PT, RZ, UR7, PT, P1 ;  /* 0x00000007ff007c0c */ /* 0x000fe2000bf25310 */
[----:B------:R-:W-:-:S12]  /*5860*/  IMAD.MOV.U32 R5, RZ, RZ, R17 ;  /* 0x000000ffff057224 */ /* 0x000fd800078e0011 */
[----:B------:R-:W-:Y:S05]  /*5870*/  @!P1 BRA `(.L_x_108) ;  /* 0x0000000000289947 */ /* 0x000fea0003800000 */
[----:B------:R-:W-:Y:S02]  /*5880*/  ULDC UR8, c[0x0][0x634] ;  /* 0x00018d0000087ab9 */ /* 0x000fe40000000800 */
[----:B------:R-:W-:-:S05]  /*5890*/  IADD3 R9, P1, R16, UR8, RZ ;  /* 0x0000000810097c10 */ /* 0x000fca000ff3e0ff */
[----:B------:R-:W-:-:S04]  /*58a0*/  IMAD.X R15, RZ, RZ, R17, P1 ;  /* 0x000000ffff0f7224 */ /* 0x000fc800008e0611 */
[----:B------:R-:W-:-:S04]  /*58b0*/  IMAD.WIDE.U32 R6, R15, UR6, RZ ;  /* 0x000000060f067c25 */ /* 0x000fc8000f8e00ff */
[----:B------:R-:W-:-:S04]  /*58c0*/  IMAD.WIDE.U32 R6, P1, R9, UR7, R6 ;  /* 0x0000000709067c25 */ /* 0x000fc8000f820006 */
[----:B------:R-:W-:-:S04]  /*58d0*/  IMAD.WIDE.U32 R8, R9, UR6, RZ ;  /* 0x0000000609087c25 */ /* 0x000fc8000f8e00ff */
[----:B------:R-:W-:Y:S01]  /*58e0*/  IMAD.X R5, RZ, RZ, RZ, P1 ;  /* 0x000000ffff057224 */ /* 0x000fe200008e06ff */
[----:B------:R-:W-:Y:S01]  /*58f0*/  IADD3 RZ, P1, R9, R6, RZ ;  /* 0x0000000609ff7210 */ /* 0x000fe20007f3e0ff */
[----:B------:R-:W-:-:S04]  /*5900*/  IMAD.MOV.U32 R4, RZ, RZ, R7 ;  /* 0x000000ffff047224 */ /* 0x000fc800078e0007 */
[----:B------:R-:W-:-:S08]  /*5910*/  IMAD.WIDE.U32.X R4, R15, UR7, R4, P1 ;  /* 0x000000070f047c25 */ /* 0x000fd000088e0404 */
.L_x_108:
[--C-:B------:R-:W-:Y:S01]  /*5920*/  SHF.R.U64 R8, R4, UR9, R5.reuse ;  /* 0x0000000904087c19 */ /* 0x100fe20008001205 */
[----:B------:R-:W-:Y:S01]  /*5930*/  ULDC.64 UR6, c[0x0][0x620] ;  /* 0x0001880000067ab9 */ /* 0x000fe20000000a00 */
[----:B------:R-:W-:Y:S01]  /*5940*/  SHF.R.U32.HI R4, RZ, UR9, R5 ;  /* 0x00000009ff047c19 */ /* 0x000fe20008011605 */
[----:B------:R-:W2:Y:S01]  /*5950*/  LDC R25, c[0x0][0x144] ;  /* 0x00005100ff197b82 */ /* 0x000ea20000000800 */
[----:B------:R-:W-:Y:S01]  /*5960*/  IADD3 R7, P1, RZ, -R8, RZ ;  /* 0x80000008ff077210 */ /* 0x000fe20007f3e0ff */
[----:B------:R-:W-:Y:S01]  /*5970*/  ULDC.64 UR10, c[0x0][0x640] ;  /* 0x00019000000a7ab9 */ /* 0x000fe20000000a00 */
[----:B0-----:R-:W-:Y:S01]  /*5980*/  I2FP.F32.U32 R9, R14 ;  /* 0x0000000e00097245 */ /* 0x001fe20000201000 */
[----:B------:R-:W-:Y:S02]  /*5990*/  ULDC UR8, c[0x0][0x608] ;  /* 0x0001820000087ab9 */ /* 0x000fe40000000800 */
[----:B------:R-:W-:Y:S01]  /*59a0*/  IMAD.X R4, RZ, RZ, ~R4, P1 ;  /* 0x000000ffff047224 */ /* 0x000fe200008e0e04 */
[----:B------:R-:W-:Y:S01]  /*59b0*/  ISETP.NE.U32.AND P1, PT, RZ, UR10, PT ;  /* 0x0000000aff007c0c */ /* 0x000fe2000bf25070 */
[----:B------:R-:W0:Y:S02]  /*59c0*/  LDC R20, c[0x0][0x148] ;  /* 0x00005200ff147b82 */ /* 0x000e240000000800 */
[----:B------:R-:W-:Y:S01]  /*59d0*/  IMAD R6, R4, UR6, RZ ;  /* 0x0000000604067c24 */ /* 0x000fe2000f8e02ff */
[----:B------:R-:W-:Y:S01]  /*59e0*/  ISETP.NE.AND.EX P1, PT, RZ, UR11, PT, P1 ;  /* 0x0000000bff007c0c */ /* 0x000fe2000bf25310 */
[----:B------:R-:W-:Y:S01]  /*59f0*/  IMAD.WIDE.U32 R4, R7, UR6, R16 ;  /* 0x0000000607047c25 */ /* 0x000fe2000f8e0010 */
[----:B------:R-:W-:-:S03]  /*5a00*/  ULDC UR6, c[0x0][0x150] ;  /* 0x0000540000067ab9 */ /* 0x000fc60000000800 */
[----:B------:R-:W-:Y:S02]  /*5a10*/  IMAD R7, R7, UR7, R6 ;  /* 0x0000000707077c24 */ /* 0x000fe4000f8e0206 */
[----:B------:R-:W-:Y:S01]  /*5a20*/  FMUL R6, R9, UR6 ;  /* 0x0000000609067c20 */ /* 0x000fe20008400000 */
[----:B------:R-:W-:Y:S01]  /*5a30*/  ULDC UR6, c[0x0][0x618] ;  /* 0x0001860000067ab9 */ /* 0x000fe20000000800 */
[----:B------:R-:W-:Y:S01]  /*5a40*/  ULDC UR7, c[0x0][0x154] ;  /* 0x0000550000077ab9 */ /* 0x000fe20000000800 */
[----:B------:R-:W-:-:S03]  /*5a50*/  IMAD.IADD R5, R5, 0x1, R7 ;  /* 0x0000000105057824 */ /* 0x000fc600078e0207 */
[----:B------:R-:W3:Y:S02]  /*5a60*/  F2I.U32.TRUNC.NTZ R6, R6 ;  /* 0x0000000600067305 */ /* 0x000ee4000020f000 */
[----:B------:R-:W-:Y:S02]  /*5a70*/  SHF.R.U64 R9, R4, UR6, R5 ;  /* 0x0000000604097c19 */ /* 0x000fe40008001205 */
[----:B-1----:R-:W-:-:S05]  /*5a80*/  I2FP.F32.U32 R4, R13 ;  /* 0x0000000d00047245 */ /* 0x002fca0000201000 */
[----:B------:R-:W-:Y:S01]  /*5a90*/  FMUL R22, R4, UR7 ;  /* 0x0000000704167c20 */ /* 0x000fe20008400000 */
[----:B------:R-:W-:Y:S01]  /*5aa0*/  SHF.R.U32.HI R4, RZ, UR6, R5 ;  /* 0x00000006ff047c19 */ /* 0x000fe20008011605 */
[----:B------:R-:W-:-:S03]  /*5ab0*/  ULDC UR6, c[0x0][0x658] ;  /* 0x0001960000067ab9 */ /* 0x000fc60000000800 */
[--C-:B------:R-:W-:Y:S01]  /*5ac0*/  SHF.R.U64 R21, R9, UR8, R4.reuse ;  /* 0x0000000809157c19 */ /* 0x100fe20008001204 */
[----:B------:R-:W1:Y:S01]  /*5ad0*/  F2I.U32.TRUNC.NTZ R22, R22 ;  /* 0x0000001600167305 */ /* 0x000e62000020f000 */
[----:B------:R-:W-:Y:S01]  /*5ae0*/  SHF.R.U32.HI R4, RZ, UR8, R4 ;  /* 0x00000008ff047c19 */ /* 0x000fe20008011604 */
[----:B---3--:R-:W-:-:S03]  /*5af0*/  IMAD.MOV R6, RZ, RZ, -R6 ;  /* 0x000000ffff067224 */ /* 0x008fc600078e0a06 */
[----:B------:R-:W-:Y:S01]  /*5b00*/  SHF.R.U64 R15, R21, UR6, R4 ;  /* 0x00000006150f7c19 */ /* 0x000fe20008001204 */
[----:B--2---:R-:W-:Y:S01]  /*5b10*/  IMAD R14, R25, R6, R14 ;  /* 0x00000006190e7224 */ /* 0x004fe200078e020e */
[----:B------:R-:W-:-:S03]  /*5b20*/  SHF.R.U32.HI R23, RZ, UR6, R4 ;  /* 0x00000006ff177c19 */ /* 0x000fc60008011604 */
[----:B------:R-:W-:Y:S02]  /*5b30*/  IMAD.MOV.U32 R4, RZ, RZ, R15 ;  /* 0x000000ffff047224 */ /* 0x000fe400078e000f */
[----:B------:R-:W-:Y:S01]  /*5b40*/  IMAD.MOV.U32 R5, RZ, RZ, R23 ;  /* 0x000000ffff057224 */ /* 0x000fe200078e0017 */
[----:B-1----:R-:W-:Y:S06]  /*5b50*/  @!P1 BRA `(.L_x_109) ;  /* 0x0000000000289947 */ /* 0x002fec0003800000 */
[----:B------:R-:W-:Y:S02]  /*5b60*/  ULDC UR6, c[0x0][0x64c] ;  /* 0x0001930000067ab9 */ /* 0x000fe40000000800 */
[----:B------:R-:W-:-:S05]  /*5b70*/  IADD3 R5, P1, R15, UR6, RZ ;  /* 0x000000060f057c10 */ /* 0x000fca000ff3e0ff */
[----:B------:R-:W-:-:S04]  /*5b80*/  IMAD.X R23, RZ, RZ, R23, P1 ;  /* 0x000000ffff177224 */ /* 0x000fc800008e0617 */
[----:B------:R-:W-:-:S04]  /*5b90*/  IMAD.WIDE.U32 R6, R23, UR10, RZ ;  /* 0x0000000a17067c25 */ /* 0x000fc8000f8e00ff */
[----:B------:R-:W-:-:S04]  /*5ba0*/  IMAD.WIDE.U32 R6, P1, R5, UR11, R6 ;  /* 0x0000000b05067c25 */ /* 0x000fc8000f820006 */
[----:B------:R-:W-:-:S04]  /*5bb0*/  IMAD.WIDE.U32 R4, R5, UR10, RZ ;  /* 0x0000000a05047c25 */ /* 0x000fc8000f8e00ff */
[----:B------:R-:W-:Y:S01]  /*5bc0*/  IMAD.MOV.U32 R4, RZ, RZ, R7 ;  /* 0x000000ffff047224 */ /* 0x000fe200078e0007 */
[----:B------:R-:W-:Y:S01]  /*5bd0*/  IADD3 RZ, P3, R5, R6, RZ ;  /* 0x0000000605ff7210 */ /* 0x000fe20007f7e0ff */
[----:B------:R-:W-:-:S04]  /*5be0*/  IMAD.X R5, RZ, RZ, RZ, P1 ;  /* 0x000000ffff057224 */ /* 0x000fc800008e06ff */
[----:B------:R-:W-:-:S08]  /*5bf0*/  IMAD.WIDE.U32.X R4, R23, UR11, R4, P3 ;  /* 0x0000000b17047c25 */ /* 0x000fd000098e0404 */
.L_x_109:
[----:B------:R-:W-:Y:S01]  /*5c00*/  ISETP.NE.AND P1, PT, R2, 0x1, PT ;  /* 0x000000010200780c */ /* 0x000fe20003f25270 */
[----:B------:R-:W-:Y:S01]  /*5c10*/  ULDC UR6, c[0x0][0x648] ;  /* 0x0001920000067ab9 */ /* 0x000fe20000000800 */
[----:B------:R-:W-:Y:S01]  /*5c20*/  LOP3.LUT R21, R21, UR13, RZ, 0xc0, !PT ;  /* 0x0000000d15157c12 */ /* 0x000fe2000f8ec0ff */
[----:B------:R-:W-:Y:S01]  /*5c30*/  IMAD.MOV R22, RZ, RZ, -R22 ;  /* 0x000000ffff167224 */ /* 0x000fe200078e0a16 */
[----:B------:R-:W-:Y:S01]  /*5c40*/  SHF.R.U64 R4, R4, UR6, R5 ;  /* 0x0000000604047c19 */ /* 0x000fe20008001205 */
[----:B------:R-:W-:Y:S01]  /*5c50*/  ULDC UR6, c[0x0][0x638] ;  /* 0x00018e0000067ab9 */ /* 0x000fe20000000800 */
[----:B------:R-:W-:Y:S01]  /*5c60*/  ULDC UR7, c[0x0][0x610] ;  /* 0x0001840000077ab9 */ /* 0x000fe20000000800 */
[----:B------:R-:W-:Y:S02]  /*5c70*/  IMAD.MOV.U32 R5, RZ, RZ, 0x1 ;  /* 0x00000001ff057424 */ /* 0x000fe400078e00ff */
[----:B------:R-:W-:Y:S02]  /*5c80*/  IMAD.MOV R6, RZ, RZ, -R4 ;  /* 0x000000ffff067224 */ /* 0x000fe400078e0a04 */
[----:B------:R-:W-:Y:S01]  /*5c90*/  IMAD R21, R4, UR5, R21 ;  /* 0x0000000504157c24 */ /* 0x000fe2000f8e0215 */
[----:B------:R-:W-:Y:S01]  /*5ca0*/  LOP3.LUT R4, R9, UR4, RZ, 0xc0, !PT ;  /* 0x0000000409047c12 */ /* 0x000fe2000f8ec0ff */
[----:B0-----:R-:W-:-:S02]  /*5cb0*/  @P1 IMAD R14, R20, R22, R13 ;  /* 0x00000016140e1224 */ /* 0x001fc400078e020d */
[----:B------:R-:W-:Y:S01]  /*5cc0*/  IMAD R15, R6, UR6, R15 ;  /* 0x00000006060f7c24 */ /* 0x000fe2000f8e020f */
[----:B------:R-:W-:Y:S01]  /*5cd0*/  ULDC UR6, c[0x0][0x600] ;  /* 0x0001800000067ab9 */ /* 0x000fe20000000800 */
[----:B------:R-:W-:Y:S02]  /*5ce0*/  IMAD R14, R21, UR7, R14 ;  /* 0x00000007150e7c24 */ /* 0x000fe4000f8e020e */
[--C-:B------:R-:W-:Y:S01]  /*5cf0*/  IMAD R15, R15, UR6, R4.reuse ;  /* 0x000000060f0f7c24 */ /* 0x100fe2000f8e0204 */
[----:B------:R-:W-:-:S04]  /*5d00*/  PRMT R4, R5, 0x7610, R4 ;  /* 0x0000761005047816 */ /* 0x000fc80000000004 */
[----:B------:R-:W-:Y:S02]  /*5d10*/  SEL R20, R15, R14, !P1 ;  /* 0x0000000e0f147207 */ /* 0x000fe40004800000 */
[----:B------:R-:W-:-:S07]  /*5d20*/  SEL R13, R14, R15, !P1 ;  /* 0x0000000f0e0d7207 */ /* 0x000fce0004800000 */
.L_x_107:
[----:B------:R-:W-:Y:S05]  /*5d30*/  BSYNC B1 ;  /* 0x0000000000017941 */ /* 0x000fea0003800000 */
.L_x_106:
[----:B------:R-:W-:-:S13]  /*5d40*/  LOP3.LUT P1, RZ, R4, 0xff, RZ, 0xc0, !PT ;  /* 0x000000ff04ff7812 */ /* 0x000fda000782c0ff */
[----:B------:R-:W-:Y:S05]  /*5d50*/  @P1 BRA `(.L_x_110) ;  /* 0xfffffff400141947 */ /* 0x000fea000383ffff */
[----:B------:R-:W-:Y:S05]  /*5d60*/  BSYNC B0 ;  /* 0x0000000000007941 */ /* 0x000fea0003800000 */
.L_x_98:
[----:B------:R-:W-:-:S03]  /*5d70*/  UMOV UR6, 0xffffffff ;  /* 0xffffffff00067882 */ /* 0x000fc60000000000 */
[----:B------:R-:W-:Y:S05]  /*5d80*/  BRA.DIV UR6, `(.L_x_111) ;  /* 0x0000000606187947 */ /* 0x000fea000b800000 */
[----:B------:R-:W-:-:S13]  /*5d90*/  ELECT P6, URZ, PT ;  /* 0x00000000003f782f */ /* 0x000fda00038c0000 */
.L_x_125:
[----:B------:R-:W-:Y:S04]  /*5da0*/  BSSY B0, `(.L_x_112) ;  /* 0x000002b000007945 */ /* 0x000fe80003800000 */
[----:B------:R-:W-:Y:S05]  /*5db0*/  @!P6 BRA `(.L_x_113) ;  /* 0x0000000000a4e947 */ /* 0x000fea0003800000 */
[----:B------:R-:W-:-:S04]  /*5dc0*/  LOP3.LUT R18, R18, 0x2, RZ, 0xfc, !PT ;  /* 0x0000000212127812 */ /* 0x000fc800078efcff */
[----:B------:R-:W-:-:S13]  /*5dd0*/  ISETP.NE.AND P0, PT, R18, 0x3, PT ;  /* 0x000000031200780c */ /* 0x000fda0003f05270 */
[----:B------:R-:W-:Y:S05]  /*5de0*/  @!P0 BRA `(.L_x_114) ;  /* 0x0000000000048947 */ /* 0x000fea0003800000 */
[----:B------:R-:W-:Y:S01]  /*5df0*/  BPT.TRAP 0x1 ;  /* 0x000000040000795c */ /* 0x000fe20000300000 */
.L_x_114:
[----:B------:R-:W0:Y:S01]  /*5e00*/  S2R R5, SR_CgaCtaId ;  /* 0x0000000000057919 */ /* 0x000e220000008800 */
[----:B------:R-:W-:Y:S02]  /*5e10*/  MOV R2, 0x400 ;  /* 0x0000040000027802 */ /* 0x000fe40000000f00 */
[----:B------:R-:W-:Y:S02]  /*5e20*/  SHF.L.U32 R4, R0, 0x1f, RZ ;  /* 0x0000001f00047819 */ /* 0x000fe400000006ff */
[----:B0-----:R-:W-:-:S05]  /*5e30*/  LEA R2, R5, R2, 0x18 ;  /* 0x0000000205027211 */ /* 0x001fca00078ec0ff */
[----:B------:R-:W-:-:S04]  /*5e40*/  VIADD R2, R2, 0x20 ;  /* 0x0000002002027836 */ /* 0x000fc80000000000 */
[C---:B------:R-:W-:Y:S02]  /*5e50*/  IMAD R7, R3.reuse, 0x8, R2 ;  /* 0x0000000803077824 */ /* 0x040fe400078e0202 */
[----:B------:R-:W-:Y:S02]  /*5e60*/  VIADD R3, R3, 0x1 ;  /* 0x0000000103037836 */ /* 0x000fe40000000000 */
[----:B------:R-:W0:Y:S03]  /*5e70*/  SYNCS.PHASECHK.TRANS64.TRYWAIT P0, [R7+URZ], R4 ;  /* 0x00000004070075a7 */ /* 0x000e26000800017f */
[----:B------:R-:W-:-:S04]  /*5e80*/  ISETP.NE.AND P1, PT, R3, 0x4, PT ;  /* 0x000000040300780c */ /* 0x000fc80003f25270 */
[----:B------:R-:W-:Y:S02]  /*5e90*/  SEL R5, RZ, 0x1, P1 ;  /* 0x00000001ff057807 */ /* 0x000fe40000800000 */
[----:B------:R-:W-:Y:S02]  /*5ea0*/  SEL R3, R3, RZ, P1 ;  /* 0x000000ff03037207 */ /* 0x000fe40000800000 */
[----:B------:R-:W-:-:S03]  /*5eb0*/  LOP3.LUT R6, R0, R5, RZ, 0x3c, !PT ;  /* 0x0000000500067212 */ /* 0x000fc600078e3cff */
[----:B------:R-:W-:Y:S01]  /*5ec0*/  IMAD R8, R3, 0x8, R2 ;  /* 0x0000000803087824 */ /* 0x000fe200078e0202 */
[----:B------:R-:W-:Y:S01]  /*5ed0*/  SHF.L.U32 R5, R6, 0x1f, RZ ;  /* 0x0000001f06057819 */ /* 0x000fe200000006ff */
[----:B0-----:R-:W-:Y:S06]  /*5ee0*/  @!P0 BRA `(.L_x_115) ;  /* 0x0000000000e08947 */ /* 0x001fec0003800000 */
.L_x_126:
[----:B------:R-:W1:Y:S01]  /*5ef0*/  SYNCS.PHASECHK.TRANS64.TRYWAIT P0, [R8+URZ], R5 ;  /* 0x00000005080075a7 */ /* 0x000e62000800017f */
[----:B------:R-:W-:-:S05]  /*5f00*/  VIADD R0, R3, 0x1 ;  /* 0x0000000103007836 */ /* 0x000fca0000000000 */
[----:B------:R-:W-:-:S04]  /*5f10*/  ISETP.NE.AND P1, PT, R0, 0x4, PT ;  /* 0x000000040000780c */ /* 0x000fc80003f25270 */
[----:B------:R-:W-:Y:S02]  /*5f20*/  SEL R3, RZ, 0x1, P1 ;  /* 0x00000001ff037807 */ /* 0x000fe40000800000 */
[----:B0-----:R-:W-:Y:S02]  /*5f30*/  SEL R7, R0, RZ, P1 ;  /* 0x000000ff00077207 */ /* 0x001fe40000800000 */
[----:B------:R-:W-:-:S03]  /*5f40*/  LOP3.LUT R9, R6, R3, RZ, 0x3c, !PT ;  /* 0x0000000306097212 */ /* 0x000fc600078e3cff */
[----:B------:R-:W-:Y:S01]  /*5f50*/  IMAD R11, R7, 0x8, R2 ;  /* 0x00000008070b7824 */ /* 0x000fe200078e0202 */
[----:B------:R-:W-:Y:S01]  /*5f60*/  SHF.L.U32 R6, R9, 0x1f, RZ ;  /* 0x0000001f09067819 */ /* 0x000fe200000006ff */
[----:B-1----:R-:W-:Y:S06]  /*5f70*/  @!P0 BRA `(.L_x_116) ;  /* 0x0000000000d08947 */ /* 0x002fec0003800000 */
.L_x_127:
[----:B------:R-:W1:Y:S01]  /*5f80*/  SYNCS.PHASECHK.TRANS64.TRYWAIT P0, [R11+URZ], R6 ;  /* 0x000000060b0075a7 */ /* 0x000e62000800017f */
[----:B------:R-:W-:-:S05]  /*5f90*/  VIADD R0, R7, 0x1 ;  /* 0x0000000107007836 */ /* 0x000fca0000000000 */
[----:B------:R-:W-:-:S04]  /*5fa0*/  ISETP.NE.AND P1, PT, R0, 0x4, PT ;  /* 0x000000040000780c */ /* 0x000fc80003f25270 */
[----:B------:R-:W-:Y:S02]  /*5fb0*/  SEL R4, RZ, 0x1, P1 ;  /* 0x00000001ff047807 */ /* 0x000fe40000800000 */
[----:B------:R-:W-:Y:S02]  /*5fc0*/  SEL R3, R0, RZ, P1 ;  /* 0x000000ff00037207 */ /* 0x000fe40000800000 */
[----:B------:R-:W-:Y:S01]  /*5fd0*/  LOP3.LUT R0, R9, R4, RZ, 0x3c, !PT ;  /* 0x0000000409007212 */ /* 0x000fe200078e3cff */
[----:B-1----:R-:W-:Y:S06]  /*5fe0*/  @!P0 BRA `(.L_x_117) ;  /* 0x0000000000c88947 */ /* 0x002fec0003800000 */
.L_x_128:
[----:B------:R-:W-:Y:S01]  /*5ff0*/  IMAD R3, R3, 0x8, R2 ;  /* 0x0000000803037824 */ /* 0x000fe200078e0202 */
[----:B------:R-:W-:-:S07]  /*6000*/  SHF.L.U32 R0, R0, 0x1f, RZ ;  /* 0x0000001f00007819 */ /* 0x000fce00000006ff */
.L_x_118:
[----:B--2---:R2:W3:Y:S02]  /*6010*/  SYNCS.PHASECHK.TRANS64.TRYWAIT P0, [R3+URZ], R0 ;  /* 0x00000000030075a7 */ /* 0x0044e4000800017f */
[----:B---3--:R-:W-:Y:S05]  /*6020*/  @!P0 NANOSLEEP.SYNCS 0x989680 ;  /* 0x009896800000895d */ /* 0x008fea0003900000 */
[----:B------:R-:W3:Y:S02]  /*6030*/  @!P0 SYNCS.PHASECHK.TRANS64 P0, [R3+URZ], R0 ;  /* 0x00000000030085a7 */ /* 0x000ee4000800007f */
[----:B---3--:R-:W-:Y:S05]  /*6040*/  @!P0 BRA `(.L_x_118) ;  /* 0xfffffffc00f08947 */ /* 0x008fea000383ffff */
.L_x_113:
[----:B------:R-:W-:Y:S05]  /*6050*/  BSYNC B0 ;  /* 0x0000000000007941 */ /* 0x000fea0003800000 */
.L_x_112:
[----:B------:R-:W-:Y:S05]  /*6060*/  EXIT ;  /* 0x000000000000794d */ /* 0x000fea0003800000 */
.L_x_17:
[----:B-1----:R1:W2:Y:S02]  /*6070*/  SYNCS.PHASECHK.TRANS64.TRYWAIT P1, [R3+URZ], R0 ;  /* 0x00000000030075a7 */ /* 0x0022a4000802017f */
[----:B--2---:R-:W-:Y:S05]  /*6080*/  @!P1 NANOSLEEP.SYNCS 0x989680 ;  /* 0x009896800000995d */ /* 0x004fea0003900000 */
[----:B------:R-:W2:Y:S02]  /*6090*/  @!P1 SYNCS.PHASECHK.TRANS64 P1, [R3+URZ], R0 ;  /* 0x00000000030095a7 */ /* 0x000ea4000802007f */
[----:B--2---:R-:W-:Y:S05]  /*60a0*/  @!P1 BRA `(.L_x_17) ;  /* 0xfffffffc00f09947 */ /* 0x004fea000383ffff */
[----:B------:R-:W-:Y:S05]  /*60b0*/  BRA `(.L_x_16) ;  /* 0xffffffb000fc7947 */ /* 0x000fea000383ffff */
.L_x_22:
[----:B-1----:R-:W-:-:S04]  /*60c0*/  IMAD.U32 R4, RZ, RZ, UR8 ;  /* 0x00000008ff047e24 */ /* 0x002fc8000f8e00ff */
[----:B------:R1:W2:Y:S03]  /*60d0*/  SYNCS.PHASECHK.TRANS64.TRYWAIT P1, [R4+URZ], R3 ;  /* 0x00000003040075a7 */ /* 0x0002a6000802017f */
[----:B--2---:R-:W-:Y:S05]  /*60e0*/  @!P1 NANOSLEEP.SYNCS 0x989680 ;  /* 0x009896800000995d */ /* 0x004fea0003900000 */
[----:B------:R-:W2:Y:S02]  /*60f0*/  @!P1 SYNCS.PHASECHK.TRANS64 P1, [R4+URZ], R3 ;  /* 0x00000003040095a7 */ /* 0x000ea4000802007f */
[----:B--2---:R-:W-:Y:S05]  /*6100*/  @!P1 BRA `(.L_x_22) ;  /* 0xfffffffc00ec9947 */ /* 0x004fea000383ffff */
[----:B------:R-:W-:Y:S05]  /*6110*/  BRA `(.L_x_21) ;  /* 0xffffffb800387947 */ /* 0x000fea000383ffff */
.L_x_99:
[----:B------:R-:W-:Y:S01]  /*6120*/  BSSY B1, `(.L_x_119) ;  /* 0x0000006000017945 */ /* 0x000fe20003800000 */
[----:B------:R-:W-:-:S07]  /*6130*/  IMAD.MOV.U32 R15, RZ, RZ, -0x1 ;  /* 0xffffffffff0f7424 */ /* 0x000fce00078e00ff */
[----:B------:R-:W-:Y:S05]  /*6140*/  WARPSYNC.COLLECTIVE R15, `(.L_x_120) ;  /* 0x000000000f0c7348 */ /* 0x000fea0003c00000 */
[----:B------:R-:W-:Y:S02]  /*6150*/  ELECT P6, UR62, PT ;  /* 0x00000000003e782f */ /* 0x000fe400038c0000 */
[----:B------:R-:W-:Y:S01]  /*6160*/  MOV R14, UR62 ;  /* 0x0000003e000e7c02 */ /* 0x000fe20008000f00 */
[----:B------:R-:W-:Y:S10]  /*6170*/  ENDCOLLECTIVE ;  /* 0x000000000000791b */ /* 0x000ff40003800000 */
.L_x_120:
[----:B------:R-:W-:Y:S05]  /*6180*/  BSYNC B1 ;  /* 0x0000000000017941 */ /* 0x000fea0003800000 */
.L_x_119:
[----:B------:R-:W-:Y:S05]  /*6190*/  BRA `(.L_x_121) ;  /* 0xfffffff000107947 */ /* 0x000fea000383ffff */
.L_x_102:
[----:B0-----:R0:W1:Y:S02]  /*61a0*/  SYNCS.PHASECHK.TRANS64.TRYWAIT P1, [R14+URZ+0x20], R7 ;  /* 0x000020070e0075a7 */ /* 0x001064000802017f */
[----:B-1----:R-:W-:Y:S05]  /*61b0*/  @!P1 NANOSLEEP.SYNCS 0x989680 ;  /* 0x009896800000995d */ /* 0x002fea0003900000 */
[----:B------:R-:W1:Y:S02]  /*61c0*/  @!P1 SYNCS.PHASECHK.TRANS64 P1, [R14+URZ+0x20], R7 ;  /* 0x000020070e0095a7 */ /* 0x000e64000802007f */
[----:B-1----:R-:W-:Y:S05]  /*61d0*/  @!P1 BRA `(.L_x_102) ;  /* 0xfffffffc00f09947 */ /* 0x002fea000383ffff */
[----:B------:R-:W-:Y:S05]  /*61e0*/  BRA `(.L_x_122) ;  /* 0xfffffff000447947 */ /* 0x000fea000383ffff */
.L_x_111:
[----:B------:R-:W-:Y:S01]  /*61f0*/  BSSY B0, `(.L_x_123) ;  /* 0x0000006000007945 */ /* 0x000fe20003800000 */
[----:B------:R-:W-:-:S07]  /*6200*/  IMAD.MOV.U32 R15, RZ, RZ, -0x1 ;  /* 0xffffffffff0f7424 */ /* 0x000fce00078e00ff */
[----:B------:R-:W-:Y:S05]  /*6210*/  WARPSYNC.COLLECTIVE R15, `(.L_x_124) ;  /* 0x000000000f0c7348 */ /* 0x000fea0003c00000 */
[----:B------:R-:W-:Y:S02]  /*6220*/  ELECT P6, UR62, PT ;  /* 0x00000000003e782f */ /* 0x000fe400038c0000 */
[----:B------:R-:W-:Y:S01]  /*6230*/  MOV R14, UR62 ;  /* 0x0000003e000e7c02 */ /* 0x000fe20008000f00 */
[----:B------:R-:W-:Y:S10]  /*6240*/  ENDCOLLECTIVE ;  /* 0x000000000000791b */ /* 0x000ff40003800000 */
.L_x_124:
[----:B------:R-:W-:Y:S05]  /*6250*/  BSYNC B0 ;  /* 0x0000000000007941 */ /* 0x000fea0003800000 */
.L_x_123:
[----:B------:R-:W-:Y:S05]  /*6260*/  BRA `(.L_x_125) ;  /* 0xfffffff800cc7947 */ /* 0x000fea000383ffff */
.L_x_115:
[----:B0-----:R0:W1:Y:S02]  /*6270*/  SYNCS.PHASECHK.TRANS64.TRYWAIT P0, [R7+URZ], R4 ;  /* 0x00000004070075a7 */ /* 0x001064000800017f */
[----:B-1----:R-:W-:Y:S05]  /*6280*/  @!P0 NANOSLEEP.SYNCS 0x989680 ;  /* 0x009896800000895d */ /* 0x002fea0003900000 */
[----:B------:R-:W1:Y:S02]  /*6290*/  @!P0 SYNCS.PHASECHK.TRANS64 P0, [R7+URZ], R4 ;  /* 0x00000004070085a7 */ /* 0x000e64000800007f */
[----:B-1----:R-:W-:Y:S05]  /*62a0*/  @!P0 BRA `(.L_x_115) ;  /* 0xfffffffc00f08947 */ /* 0x002fea000383ffff */
[----:B------:R-:W-:Y:S05]  /*62b0*/  BRA `(.L_x_126) ;  /* 0xfffffffc000c7947 */ /* 0x000fea000383ffff */
.L_x_116:
[----:B0-----:R0:W1:Y:S02]  /*62c0*/  SYNCS.PHASECHK.TRANS64.TRYWAIT P0, [R8+URZ], R5 ;  /* 0x00000005080075a7 */ /* 0x001064000800017f */
[----:B-1----:R-:W-:Y:S05]  /*62d0*/  @!P0 NANOSLEEP.SYNCS 0x989680 ;  /* 0x009896800000895d */ /* 0x002fea0003900000 */
[----:B------:R-:W1:Y:S02]  /*62e0*/  @!P0 SYNCS.PHASECHK.TRANS64 P0, [R8+URZ], R5 ;  /* 0x00000005080085a7 */ /* 0x000e64000800007f */
[----:B-1----:R-:W-:Y:S05]  /*62f0*/  @!P0 BRA `(.L_x_116) ;  /* 0xfffffffc00f08947 */ /* 0x002fea000383ffff */
[----:B------:R-:W-:Y:S05]  /*6300*/  BRA `(.L_x_127) ;  /* 0xfffffffc001c7947 */ /* 0x000fea000383ffff */
.L_x_117:
[----:B-1----:R1:W2:Y:S02]  /*6310*/  SYNCS.PHASECHK.TRANS64.TRYWAIT P0, [R11+URZ], R6 ;  /* 0x000000060b0075a7 */ /* 0x0022a4000800017f */
[----:B--2---:R-:W-:Y:S05]  /*6320*/  @!P0 NANOSLEEP.SYNCS 0x989680 ;  /* 0x009896800000895d */ /* 0x004fea0003900000 */
[----:B------:R-:W2:Y:S02]  /*6330*/  @!P0 SYNCS.PHASECHK.TRANS64 P0, [R11+URZ], R6 ;  /* 0x000000060b0085a7 */ /* 0x000ea4000800007f */
[----:B--2---:R-:W-:Y:S05]  /*6340*/  @!P0 BRA `(.L_x_117) ;  /* 0xfffffffc00f08947 */ /* 0x004fea000383ffff */
[----:B------:R-:W-:Y:S05]  /*6350*/  BRA `(.L_x_128) ;  /* 0xfffffffc00247947 */ /* 0x000fea000383ffff */
.L_x_129:
[----:B------:R-:W-:-:S00]  /*6360*/  BRA `(.L_x_129) ;  /* 0xfffffffc00fc7947 */ /* 0x000fc0000383ffff */
[----:B------:R-:W-:-:S00]  /*6370*/  NOP ;  /* 0x0000000000007918 */ /* 0x000fc00000000000 */
        /* <DEDUP_REMOVED lines=8> */
.L_x_130:


//--------------------- .nv.global.init           --------------------------
	.section	.nv.global.init,"aw",@progbits
.nv.global.init:
	.type		$str$22,@object
	.size		$str$22,($str$23 - $str$22)
$str$22:
        /*0000*/ 	.byte	0x6b, 0x5f, 0x74, 0x69, 0x6c, 0x65, 0x5f, 0x63, 0x6f, 0x75, 0x6e, 0x74, 0x20, 0x3e, 0x3d, 0x20
        /*0010*/ 	.byte	0x31, 0x00
	.type		$str$23,@object
	.size		$str$23,(__unnamed_1 - $str$23)
$str$23:
        /*0012*/ 	.byte	0x2f, 0x74, 0x6d, 0x70, 0x2f, 0x63, 0x75, 0x74, 0x6c, 0x61, 0x73, 0x73, 0x5f, 0x73, 0x77, 0x65
        /*0022*/ 	.byte	0x65, 0x70, 0x5f, 0x73, 0x72, 0x63, 0x2f, 0x69, 0x6e, 0x63, 0x6c, 0x75, 0x64, 0x65, 0x2f, 0x63
        /*0032*/ 	.byte	0x75, 0x74, 0x6c, 0x61, 0x73, 0x73, 0x2f, 0x67, 0x65, 0x6d, 0x6d, 0x2f, 0x63, 0x6f, 0x6c, 0x6c
        /*0042*/ 	.byte	0x65, 0x63, 0x74, 0x69, 0x76, 0x65, 0x2f, 0x73, 0x6d, 0x39, 0x30, 0x5f, 0x6d, 0x6d, 0x61, 0x5f
        /*0052*/ 	.byte	0x74, 0x6d, 0x61, 0x5f, 0x67, 0x6d, 0x6d, 0x61, 0x5f, 0x73, 0x73, 0x5f, 0x77, 0x61, 0x72, 0x70
        /*0062*/ 	.byte	0x73, 0x70, 0x65, 0x63, 0x69, 0x61, 0x6c, 0x69, 0x7a, 0x65, 0x64, 0x2e, 0x68, 0x70, 0x70, 0x00
	.type		__unnamed_1,@object
	.size		__unnamed_1,(.L_0 - __unnamed_1)
__unnamed_1:
        /*0072*/ 	.byte	0x76, 0x6f, 0x69, 0x64, 0x20, 0x63, 0x75, 0x74, 0x6c, 0x61, 0x73, 0x73, 0x3a, 0x3a, 0x67, 0x65
        /* <DEDUP_REMOVED lines=176> */
        /*0b82*/ 	.byte	0x3a, 0x3a, 0x69, 0x64, 0x65, 0x6e, 0x74, 0x69, 0x74, 0x79, 0x5d, 0x00
.L_0:


//--------------------- .nv.shared._ZN7cutlass13device_kernelINS_4gemm6kernel13GemmUniversalIN4cute5tupleIJiiiiEEENS1_10collective13CollectiveMmaINS1_34MainloopSm90TmaGmmaWarpSpecializedILi4ENS5_IJNS4_1CILi1EEESB_SB_EEENS1_35KernelTmaWarpSpecializedCooperativeEEENS5_IJNSA_ILi128EEENSA_ILi64EEESG_EEENS_10tfloat32_tENS5_IJlSB_lEEESI_SJ_NS4_8TiledMMAINS4_8MMA_AtomIJNS4_4SM904GMMA29MMA_64x64x8_F32TF32TF32_SS_TNILNSN_7ScaleInE1ELSP_1EEEEEENS4_6LayoutINS5_IJNSA_ILi2EEESB_SB_EEENS5_IJSB_NSA_ILi0EEESV_EEEEENS5_IJNS4_10UnderscoreESY_SY_EEEEENS4_13SM90_TMA_LOADENS4_14ComposedLayoutINS4_7SwizzleILi3ELi4ELi3EEENS4_18smem_ptr_flag_bitsILi32EEENSS_INS5_IJNSA_ILi8EEENSA_ILi32EEEEEENS5_IJS18_SB_EEEEEEEvNS4_8identityES11_S1C_vS1D_EENS_8epilogue10collective6detail29Sm90TmaWarpSpecializedAdapterINS1G_15DefaultEpilogueISI_SJ_SJ_NS1F_6thread17LinearCombinationISI_Li1EffLNS1K_9ScaleType4KindE0ELNS_15FloatRoundStyleE2ESI_EENS1_15EpilogueDefaultEEEEEvvEEEEvNT_6ParamsE --------------------------
	.section	.nv.shared._ZN7cutlass13device_kernelINS_4gemm6kernel13GemmUniversalIN4cute5tupleIJiiiiEEENS1_10collective13CollectiveMmaINS1_34MainloopSm90TmaGmmaWarpSpecializedILi4ENS5_IJNS4_1CILi1EEESB_SB_EEENS1_35KernelTmaWarpSpecializedCooperativeEEENS5_IJNSA_ILi128EEENSA_ILi64EEESG_EEENS_10tfloat32_tENS5_IJlSB_lEEESI_SJ_NS4_8TiledMMAINS4_8MMA_AtomIJNS4_4SM904GMMA29MMA_64x64x8_F32TF32TF32_SS_TNILNSN_7ScaleInE1ELSP_1EEEEEENS4_6LayoutINS5_IJNSA_ILi2EEESB_SB_EEENS5_IJSB_NSA_ILi0EEESV_EEEEENS5_IJNS4_10UnderscoreESY_SY_EEEEENS4_13SM90_TMA_LOADENS4_14ComposedLayoutINS4_7SwizzleILi3ELi4ELi3EEENS4_18smem_ptr_flag_bitsILi32EEENSS_INS5_IJNSA_ILi8EEENSA_ILi32EEEEEENS5_IJS18_SB_EEEEEEEvNS4_8identityES11_S1C_vS1D_EENS_8epilogue10collective6detail29Sm90TmaWarpSpecializedAdapterINS1G_15DefaultEpilogueISI_SJ_SJ_NS1F_6thread17LinearCombinationISI_Li1EffLNS1K_9ScaleType4KindE0ELNS_15FloatRoundStyleE2ESI_EENS1_15EpilogueDefaultEEEEEvvEEEEvNT_6ParamsE,"aw",@nobits
	.sectionflags	@""
	.align	16
	.zero		1024


//--------------------- .nv.shared.reserved.0     --------------------------
	.section	.nv.shared.reserved.0,"aw",@nobits
	.weak		__nv_reservedSMEM_offset_0_alias
	.size		__nv_reservedSMEM_offset_0_alias, 0, 0
	.other		__nv_reservedSMEM_offset_0_alias,@"STO_CUDA_RESERVED_SHARED STV_DEFAULT"
__nv_reservedSMEM_offset_0_alias:
	.zero		0


//--------------------- .nv.global                --------------------------
	.section	.nv.global,"aw",@nobits
.nv.global:
	.type		_ZN40_INTERNAL_02b2a56d_4_k_cu_e0823a03_283834cute1_E,@object
	.size		_ZN40_INTERNAL_02b2a56d_4_k_cu_e0823a03_283834cute1_E,(_ZN40_INTERNAL_02b2a56d_4_k_cu_e0823a03_283834cuda3std3__45__cpo6cbeginE - _ZN40_INTERNAL_02b2a56d_4_k_cu_e0823a03_283834cute1_E)
_ZN40_INTERNAL_02b2a56d_4_k_cu_e0823a03_283834cute1_E:
	.zero		1
	.type		_ZN40_INTERNAL_02b2a56d_4_k_cu_e0823a03_283834cuda3std3__45__cpo6cbeginE,@object
	.size		_ZN40_INTERNAL_02b2a56d_4_k_cu_e0823a03_283834cuda3std3__45__cpo6cbeginE,(_ZN40_INTERNAL_02b2a56d_4_k_cu_e0823a03_283834cuda3std3__48in_placeE - _ZN40_INTERNAL_02b2a56d_4_k_cu_e0823a03_283834cuda3std3__45__cpo6cbeginE)
_ZN40_INTERNAL_02b2a56d_4_k_cu_e0823a03_283834cuda3std3__45__cpo6cbeginE:
	.zero		1
	.type		_ZN40_INTERNAL_02b2a56d_4_k_cu_e0823a03_283834cuda3std3__48in_placeE,@object
	.size		_ZN40_INTERNAL_02b2a56d_4_k_cu_e0823a03_283834cuda3std3__48in_placeE,(_ZN40_INTERNAL_02b2a56d_4_k_cu_e0823a03_283834cuda3std6ranges3__45__cpo9iter_moveE - _ZN40_INTERNAL_02b2a56d_4_k_cu_e0823a03_283834cuda3std3__48in_placeE)
_ZN40_INTERNAL_02b2a56d_4_k_cu_e0823a03_283834cuda3std3__48in_placeE:
	.zero		1
	.type		_ZN40_INTERNAL_02b2a56d_4_k_cu_e0823a03_283834cuda3std6ranges3__45__cpo9iter_moveE,@object
	.size		_ZN40_INTERNAL_02b2a56d_4_k_cu_e0823a03_283834cuda3std6ranges3__45__cpo9iter_moveE,(_ZN40_INTERNAL_02b2a56d_4_k_cu_e0823a03_283834cuda3std3__45__cpo5beginE - _ZN40_INTERNAL_02b2a56d_4_k_cu_e0823a03_283834cuda3std6ranges3__45__cpo9iter_moveE)
_ZN40_INTERNAL_02b2a56d_4_k_cu_e0823a03_283834cuda3std6ranges3__45__cpo9iter_moveE:
	.zero		1
	.type		_ZN40_INTERNAL_02b2a56d_4_k_cu_e0823a03_283834cuda3std3__45__cpo5beginE,@object
	.size		_ZN40_INTERNAL_02b2a56d_4_k_cu_e0823a03_283834cuda3std3__45__cpo5beginE,(_ZN40_INTERNAL_02b2a56d_4_k_cu_e0823a03_283834cuda3std3__442_GLOBAL__N__02b2a56d_4_k_cu_e0823a03_283836ignoreE - _ZN40_INTERNAL_02b2a56d_4_k_cu_e0823a03_283834cuda3std3__45__cpo5beginE)
_ZN40_INTERNAL_02b2a56d_4_k_cu_e0823a03_283834cuda3std3__45__cpo5beginE:
	.zero		1
	.type		_ZN40_INTERNAL_02b2a56d_4_k_cu_e0823a03_283834cuda3std3__442_GLOBAL__N__02b2a56d_4_k_cu_e0823a03_283836ignoreE,@object
	.size		_ZN40_INTERNAL_02b2a56d_4_k_cu_e0823a03_283834cuda3std3__442_GLOBAL__N__02b2a56d_4_k_cu_e0823a03_283836ignoreE,(_ZN40_INTERNAL_02b2a56d_4_k_cu_e0823a03_283834cute7productE - _ZN40_INTERNAL_02b2a56d_4_k_cu_e0823a03_283834cuda3std3__442_GLOBAL__N__02b2a56d_4_k_cu_e0823a03_283836ignoreE)
_ZN40_INTERNAL_02b2a56d_4_k_cu_e0823a03_283834cuda3std3__442_GLOBAL__N__02b2a56d_4_k_cu_e0823a03_283836ignoreE:
	.zero		1
	.type		_ZN40_INTERNAL_02b2a56d_4_k_cu_e0823a03_283834cute7productE,@object
	.size		_ZN40_INTERNAL_02b2a56d_4_k_cu_e0823a03_283834cute7productE,(_ZN40_INTERNAL_02b2a56d_4_k_cu_e0823a03_283834cuda3std3__45__cpo3endE - _ZN40_INTERNAL_02b2a56d_4_k_cu_e0823a03_283834cute7productE)
_ZN40_INTERNAL_02b2a56d_4_k_cu_e0823a03_283834cute7productE:
	.zero		1
	.type		_ZN40_INTERNAL_02b2a56d_4_k_cu_e0823a03_283834cuda3std3__45__cpo3endE,@object
	.size		_ZN40_INTERNAL_02b2a56d_4_k_cu_e0823a03_283834cuda3std3__45__cpo3endE,(_ZN40_INTERNAL_02b2a56d_4_k_cu_e0823a03_283834cuda3std3__419piecewise_constructE - _ZN40_INTERNAL_02b2a56d_4_k_cu_e0823a03_283834cuda3std3__45__cpo3endE)
_ZN40_INTERNAL_02b2a56d_4_k_cu_e0823a03_283834cuda3std3__45__cpo3endE:
	.zero		1
	.type		_ZN40_INTERNAL_02b2a56d_4_k_cu_e0823a03_283834cuda3std3__419piecewise_constructE,@object
	.size		_ZN40_INTERNAL_02b2a56d_4_k_cu_e0823a03_283834cuda3std3__419piecewise_constructE,(_ZN40_INTERNAL_02b2a56d_4_k_cu_e0823a03_283834cuda3std3__45__cpo4cendE - _ZN40_INTERNAL_02b2a56d_4_k_cu_e0823a03_283834cuda3std3__419piecewise_constructE)
_ZN40_INTERNAL_02b2a56d_4_k_cu_e0823a03_283834cuda3std3__419piecewise_constructE:
	.zero		1
	.type		_ZN40_INTERNAL_02b2a56d_4_k_cu_e0823a03_283834cuda3std3__45__cpo4cendE,@object
	.size		_ZN40_INTERNAL_02b2a56d_4_k_cu_e0823a03_283834cuda3std3__45__cpo4cendE,(_ZN40_INTERNAL_02b2a56d_4_k_cu_e0823a03_283834cuda3std6ranges3__45__cpo4swapE - _ZN40_INTERNAL_02b2a56d_4_k_cu_e0823a03_283834cuda3std3__45__cpo4cendE)
_ZN40_INTERNAL_02b2a56d_4_k_cu_e0823a03_283834cuda3std3__45__cpo4cendE:
	.zero		1
	.type		_ZN40_INTERNAL_02b2a56d_4_k_cu_e0823a03_283834cuda3std6ranges3__45__cpo4swapE,@object
	.size		_ZN40_INTERNAL_02b2a56d_4_k_cu_e0823a03_283834cuda3std6ranges3__45__cpo4swapE,(.L_8 - _ZN40_INTERNAL_02b2a56d_4_k_cu_e0823a03_283834cuda3std6ranges3__45__cpo4swapE)
_ZN40_INTERNAL_02b2a56d_4_k_cu_e0823a03_283834cuda3std6ranges3__45__cpo4swapE:
	.zero		1
.L_8:


//--------------------- .nv.constant0._ZN7cutlass13device_kernelINS_4gemm6kernel13GemmUniversalIN4cute5tupleIJiiiiEEENS1_10collective13CollectiveMmaINS1_34MainloopSm90TmaGmmaWarpSpecializedILi4ENS5_IJNS4_1CILi1EEESB_SB_EEENS1_35KernelTmaWarpSpecializedCooperativeEEENS5_IJNSA_ILi128EEENSA_ILi64EEESG_EEENS_10tfloat32_tENS5_IJlSB_lEEESI_SJ_NS4_8TiledMMAINS4_8MMA_AtomIJNS4_4SM904GMMA29MMA_64x64x8_F32TF32TF32_SS_TNILNSN_7ScaleInE1ELSP_1EEEEEENS4_6LayoutINS5_IJNSA_ILi2EEESB_SB_EEENS5_IJSB_NSA_ILi0EEESV_EEEEENS5_IJNS4_10UnderscoreESY_SY_EEEEENS4_13SM90_TMA_LOADENS4_14ComposedLayoutINS4_7SwizzleILi3ELi4ELi3EEENS4_18smem_ptr_flag_bitsILi32EEENSS_INS5_IJNSA_ILi8EEENSA_ILi32EEEEEENS5_IJS18_SB_EEEEEEEvNS4_8identityES11_S1C_vS1D_EENS_8epilogue10collective6detail29Sm90TmaWarpSpecializedAdapterINS1G_15DefaultEpilogueISI_SJ_SJ_NS1F_6thread17LinearCombinationISI_Li1EffLNS1K_9ScaleType4KindE0ELNS_15FloatRoundStyleE2ESI_EENS1_15EpilogueDefaultEEEEEvvEEEEvNT_6ParamsE --------------------------
	.section	.nv.constant0._ZN7cutlass13device_kernelINS_4gemm6kernel13GemmUniversalIN4cute5tupleIJiiiiEEENS1_10collective13CollectiveMmaINS1_34MainloopSm90TmaGmmaWarpSpecializedILi4ENS5_IJNS4_1CILi1EEESB_SB_EEENS1_35KernelTmaWarpSpecializedCooperativeEEENS5_IJNSA_ILi128EEENSA_ILi64EEESG_EEENS_10tfloat32_tENS5_IJlSB_lEEESI_SJ_NS4_8TiledMMAINS4_8MMA_AtomIJNS4_4SM904GMMA29MMA_64x64x8_F32TF32TF32_SS_TNILNSN_7ScaleInE1ELSP_1EEEEEENS4_6LayoutINS5_IJNSA_ILi2EEESB_SB_EEENS5_IJSB_NSA_ILi0EEESV_EEEEENS5_IJNS4_10UnderscoreESY_SY_EEEEENS4_13SM90_TMA_LOADENS4_14ComposedLayoutINS4_7SwizzleILi3ELi4ELi3EEENS4_18smem_ptr_flag_bitsILi32EEENSS_INS5_IJNSA_ILi8EEENSA_ILi32EEEEEENS5_IJS18_SB_EEEEEEEvNS4_8identityES11_S1C_vS1D_EENS_8epilogue10collective6detail29Sm90TmaWarpSpecializedAdapterINS1G_15DefaultEpilogueISI_SJ_SJ_NS1F_6thread17LinearCombinationISI_Li1EffLNS1K_9ScaleType4KindE0ELNS_15FloatRoundStyleE2ESI_EENS1_15EpilogueDefaultEEEEEvvEEEEvNT_6ParamsE,"a",@progbits
	.sectionflags	@""
	.align	4
.nv.constant0._ZN7cutlass13device_kernelINS_4gemm6kernel13GemmUniversalIN4cute5tupleIJiiiiEEENS1_10collective13CollectiveMmaINS1_34MainloopSm90TmaGmmaWarpSpecializedILi4ENS5_IJNS4_1CILi1EEESB_SB_EEENS1_35KernelTmaWarpSpecializedCooperativeEEENS5_IJNSA_ILi128EEENSA_ILi64EEESG_EEENS_10tfloat32_tENS5_IJlSB_lEEESI_SJ_NS4_8TiledMMAINS4_8MMA_AtomIJNS4_4SM904GMMA29MMA_64x64x8_F32TF32TF32_SS_TNILNSN_7ScaleInE1ELSP_1EEEEEENS4_6LayoutINS5_IJNSA_ILi2EEESB_SB_EEENS5_IJSB_NSA_ILi0EEESV_EEEEENS5_IJNS4_10UnderscoreESY_SY_EEEEENS4_13SM90_TMA_LOADENS4_14ComposedLayoutINS4_7SwizzleILi3ELi4ELi3EEENS4_18smem_ptr_flag_bitsILi32EEENSS_INS5_IJNSA_ILi8EEENSA_ILi32EEEEEENS5_IJS18_SB_EEEEEEEvNS4_8identityES11_S1C_vS1D_EENS_8epilogue10collective6detail29Sm90TmaWarpSpecializedAdapterINS1G_15DefaultEpilogueISI_SJ_SJ_NS1F_6thread17LinearCombinationISI_Li1EffLNS1K_9ScaleType4KindE0ELNS_15FloatRoundStyleE2ESI_EENS1_15EpilogueDefaultEEEEEvvEEEEvNT_6ParamsE:
	.zero		1664


//--------------------- SYMBOLS --------------------------

	.type		.nv.reservedSmem.offset0,@object
	.size		.nv.reservedSmem.offset0,0x4
	.type		__assertfail,@function
